//
// Generated by NVIDIA NVVM Compiler
//
// Compiler Build ID: CL-36424714
// Cuda compilation tools, release 13.0, V13.0.88
// Based on NVVM 20.0.0
//

.version 9.0
.target sm_100
.address_size 64

	// .globl	_ZN4cuda17_init_distance_3dEPf4dim3if

.visible .entry _ZN4cuda17_init_distance_3dEPf4dim3if(
	.param .u64 .ptr .align 1 _ZN4cuda17_init_distance_3dEPf4dim3if_param_0,
	.param .align 4 .b8 _ZN4cuda17_init_distance_3dEPf4dim3if_param_1[12],
	.param .u32 _ZN4cuda17_init_distance_3dEPf4dim3if_param_2,
	.param .f32 _ZN4cuda17_init_distance_3dEPf4dim3if_param_3
)
{
	.reg .pred 	%p<37>;
	.reg .b32 	%r<58>;
	.reg .b32 	%f<154>;
	.reg .b64 	%rd<17>;

	ld.param.u64 	%rd2, [_ZN4cuda17_init_distance_3dEPf4dim3if_param_0];
	ld.param.u32 	%r1, [_ZN4cuda17_init_distance_3dEPf4dim3if_param_1];
	ld.param.u32 	%r8, [_ZN4cuda17_init_distance_3dEPf4dim3if_param_1+8];
	ld.param.u32 	%r9, [_ZN4cuda17_init_distance_3dEPf4dim3if_param_1+4];
	ld.param.u32 	%r7, [_ZN4cuda17_init_distance_3dEPf4dim3if_param_2];
	ld.param.f32 	%f32, [_ZN4cuda17_init_distance_3dEPf4dim3if_param_3];
	mov.u32 	%r10, %ctaid.x;
	mov.u32 	%r11, %ntid.x;
	mov.u32 	%r12, %tid.x;
	mad.lo.s32 	%r4, %r10, %r11, %r12;
	mov.u32 	%r13, %ctaid.y;
	mov.u32 	%r14, %ntid.y;
	mov.u32 	%r15, %tid.y;
	mad.lo.s32 	%r16, %r13, %r14, %r15;
	mov.u32 	%r17, %ctaid.z;
	mov.u32 	%r18, %ntid.z;
	mov.u32 	%r19, %tid.z;
	mad.lo.s32 	%r20, %r17, %r18, %r19;
	setp.lt.s32 	%p1, %r4, 0;
	setp.ge.u32 	%p2, %r4, %r1;
	setp.ge.u32 	%p3, %r16, %r9;
	or.pred  	%p4, %p2, %p3;
	or.pred  	%p5, %p4, %p1;
	setp.ge.u32 	%p6, %r20, %r8;
	or.pred  	%p7, %p5, %p6;
	@%p7 bra 	$L__BB0_34;
	cvta.to.global.u64 	%rd3, %rd2;
	max.u32 	%r21, %r4, 1;
	add.s32 	%r22, %r21, -1;
	add.s32 	%r23, %r1, -1;
	min.u32 	%r24, %r22, %r23;
	add.s32 	%r25, %r9, -1;
	min.u32 	%r26, %r16, %r25;
	add.s32 	%r27, %r8, -1;
	min.u32 	%r28, %r20, %r27;
	mul.lo.s32 	%r29, %r9, %r1;
	mul.lo.s32 	%r30, %r26, %r9;
	add.s32 	%r31, %r30, %r28;
	mad.lo.s32 	%r32, %r29, %r24, %r31;
	mul.wide.s32 	%rd4, %r32, 4;
	add.s64 	%rd5, %rd3, %rd4;
	ld.global.f32 	%f33, [%rd5];
	add.s32 	%r33, %r4, 1;
	min.u32 	%r34, %r33, %r23;
	mad.lo.s32 	%r35, %r29, %r34, %r31;
	mul.wide.s32 	%rd6, %r35, 4;
	add.s64 	%rd7, %rd3, %rd6;
	ld.global.f32 	%f34, [%rd7];
	min.u32 	%r36, %r4, %r23;
	max.u32 	%r37, %r16, 1;
	add.s32 	%r38, %r37, -1;
	min.u32 	%r39, %r38, %r25;
	mul.lo.s32 	%r40, %r29, %r36;
	mad.lo.s32 	%r41, %r39, %r9, %r28;
	add.s32 	%r42, %r41, %r40;
	mul.wide.s32 	%rd8, %r42, 4;
	add.s64 	%rd9, %rd3, %rd8;
	ld.global.f32 	%f35, [%rd9];
	add.s32 	%r43, %r16, 1;
	min.u32 	%r44, %r43, %r25;
	mad.lo.s32 	%r45, %r44, %r9, %r28;
	add.s32 	%r46, %r45, %r40;
	mul.wide.s32 	%rd10, %r46, 4;
	add.s64 	%rd11, %rd3, %rd10;
	ld.global.f32 	%f36, [%rd11];
	max.u32 	%r47, %r20, 1;
	add.s32 	%r48, %r47, -1;
	min.u32 	%r49, %r48, %r27;
	add.s32 	%r50, %r40, %r30;
	add.s32 	%r51, %r50, %r49;
	mul.wide.s32 	%rd12, %r51, 4;
	add.s64 	%rd13, %rd3, %rd12;
	ld.global.f32 	%f37, [%rd13];
	add.s32 	%r52, %r20, 1;
	min.u32 	%r53, %r52, %r27;
	add.s32 	%r54, %r50, %r53;
	mul.wide.s32 	%rd14, %r54, 4;
	add.s64 	%rd15, %rd3, %rd14;
	ld.global.f32 	%f38, [%rd15];
	add.s32 	%r55, %r50, %r28;
	mul.wide.s32 	%rd16, %r55, 4;
	add.s64 	%rd1, %rd3, %rd16;
	ld.global.f32 	%f1, [%rd1];
	setp.eq.s32 	%p8, %r4, 0;
	mul.f32 	%f39, %f32, 0f3F000000;
	selp.f32 	%f2, %f39, %f33, %p8;
	setp.eq.s32 	%p9, %r4, %r23;
	selp.f32 	%f3, %f39, %f34, %p9;
	setp.eq.s32 	%p10, %r16, 0;
	selp.f32 	%f4, %f39, %f35, %p10;
	setp.eq.s32 	%p11, %r16, %r25;
	selp.f32 	%f5, %f39, %f36, %p11;
	setp.eq.s32 	%p12, %r20, 0;
	selp.f32 	%f6, %f39, %f37, %p12;
	setp.eq.s32 	%p13, %r20, %r27;
	selp.f32 	%f7, %f39, %f38, %p13;
	or.pred  	%p14, %p8, %p9;
	or.pred  	%p15, %p10, %p14;
	or.pred  	%p16, %p11, %p15;
	or.pred  	%p17, %p12, %p13;
	or.pred  	%p18, %p16, %p17;
	setp.eq.s32 	%p19, %r7, 0;
	and.pred  	%p20, %p19, %p18;
	@%p20 bra 	$L__BB0_34;
	setp.leu.f32 	%p21, %f1, 0f00000000;
	@%p21 bra 	$L__BB0_18;
	min.f32 	%f88, %f2, %f3;
	min.f32 	%f89, %f88, %f4;
	min.f32 	%f90, %f89, %f5;
	min.f32 	%f91, %f90, %f6;
	min.f32 	%f92, %f91, %f7;
	setp.geu.f32 	%p30, %f92, 0f00000000;
	@%p30 bra 	$L__BB0_17;
	setp.gt.f32 	%p31, %f2, 0f00000000;
	mov.f32 	%f142, 0f00000000;
	@%p31 bra 	$L__BB0_6;
	max.f32 	%f94, %f1, %f2;
	sub.f32 	%f95, %f1, %f2;
	abs.f32 	%f96, %f95;
	div.rn.f32 	%f97, %f94, %f96;
	mov.f32 	%f98, 0f3F800000;
	sub.f32 	%f142, %f98, %f97;
$L__BB0_6:
	setp.gt.f32 	%p32, %f3, 0f00000000;
	mov.f32 	%f143, 0f00000000;
	@%p32 bra 	$L__BB0_8;
	max.f32 	%f100, %f1, %f3;
	sub.f32 	%f101, %f1, %f3;
	abs.f32 	%f102, %f101;
	div.rn.f32 	%f103, %f100, %f102;
	mov.f32 	%f104, 0f3F800000;
	sub.f32 	%f143, %f104, %f103;
$L__BB0_8:
	setp.gt.f32 	%p33, %f4, 0f00000000;
	mov.f32 	%f144, 0f00000000;
	@%p33 bra 	$L__BB0_10;
	max.f32 	%f106, %f1, %f4;
	sub.f32 	%f107, %f1, %f4;
	abs.f32 	%f108, %f107;
	div.rn.f32 	%f109, %f106, %f108;
	mov.f32 	%f110, 0f3F800000;
	sub.f32 	%f144, %f110, %f109;
$L__BB0_10:
	setp.gt.f32 	%p34, %f5, 0f00000000;
	mov.f32 	%f145, 0f00000000;
	@%p34 bra 	$L__BB0_12;
	max.f32 	%f112, %f1, %f5;
	sub.f32 	%f113, %f1, %f5;
	abs.f32 	%f114, %f113;
	div.rn.f32 	%f115, %f112, %f114;
	mov.f32 	%f116, 0f3F800000;
	sub.f32 	%f145, %f116, %f115;
$L__BB0_12:
	setp.gt.f32 	%p35, %f6, 0f00000000;
	mov.f32 	%f146, 0f00000000;
	@%p35 bra 	$L__BB0_14;
	max.f32 	%f118, %f1, %f6;
	sub.f32 	%f119, %f1, %f6;
	abs.f32 	%f120, %f119;
	div.rn.f32 	%f121, %f118, %f120;
	mov.f32 	%f122, 0f3F800000;
	sub.f32 	%f146, %f122, %f121;
$L__BB0_14:
	setp.gt.f32 	%p36, %f7, 0f00000000;
	mov.f32 	%f147, 0f00000000;
	@%p36 bra 	$L__BB0_16;
	max.f32 	%f124, %f1, %f7;
	sub.f32 	%f125, %f1, %f7;
	abs.f32 	%f126, %f125;
	div.rn.f32 	%f127, %f124, %f126;
	mov.f32 	%f128, 0f3F800000;
	sub.f32 	%f147, %f128, %f127;
$L__BB0_16:
	mov.f32 	%f129, 0f3F800000;
	sub.f32 	%f130, %f129, %f147;
	sub.f32 	%f131, %f129, %f142;
	sub.f32 	%f132, %f129, %f143;
	min.f32 	%f133, %f131, %f132;
	sub.f32 	%f134, %f129, %f146;
	min.f32 	%f135, %f134, %f130;
	sub.f32 	%f136, %f129, %f145;
	min.f32 	%f137, %f136, %f135;
	sub.f32 	%f138, %f129, %f144;
	min.f32 	%f139, %f138, %f137;
	min.f32 	%f140, %f133, %f139;
	mul.f32 	%f141, %f32, %f140;
	st.global.f32 	[%rd1], %f141;
	bra.uni 	$L__BB0_34;
$L__BB0_17:
	mov.b32 	%r57, 1073741824;
	st.global.u32 	[%rd1], %r57;
	bra.uni 	$L__BB0_34;
$L__BB0_18:
	setp.geu.f32 	%p22, %f1, 0f00000000;
	@%p22 bra 	$L__BB0_34;
	max.f32 	%f40, %f2, %f3;
	max.f32 	%f41, %f40, %f4;
	max.f32 	%f42, %f41, %f5;
	max.f32 	%f43, %f42, %f6;
	max.f32 	%f44, %f43, %f7;
	setp.leu.f32 	%p23, %f44, 0f00000000;
	@%p23 bra 	$L__BB0_33;
	setp.lt.f32 	%p24, %f2, 0f00000000;
	mov.f32 	%f148, 0f3F800000;
	@%p24 bra 	$L__BB0_22;
	max.f32 	%f46, %f1, %f2;
	sub.f32 	%f47, %f1, %f2;
	abs.f32 	%f48, %f47;
	div.rn.f32 	%f49, %f46, %f48;
	mov.f32 	%f50, 0f3F800000;
	sub.f32 	%f148, %f50, %f49;
$L__BB0_22:
	setp.lt.f32 	%p25, %f3, 0f00000000;
	mov.f32 	%f149, 0f3F800000;
	@%p25 bra 	$L__BB0_24;
	max.f32 	%f52, %f1, %f3;
	sub.f32 	%f53, %f1, %f3;
	abs.f32 	%f54, %f53;
	div.rn.f32 	%f55, %f52, %f54;
	mov.f32 	%f56, 0f3F800000;
	sub.f32 	%f149, %f56, %f55;
$L__BB0_24:
	setp.lt.f32 	%p26, %f4, 0f00000000;
	mov.f32 	%f150, 0f3F800000;
	@%p26 bra 	$L__BB0_26;
	max.f32 	%f58, %f1, %f4;
	sub.f32 	%f59, %f1, %f4;
	abs.f32 	%f60, %f59;
	div.rn.f32 	%f61, %f58, %f60;
	mov.f32 	%f62, 0f3F800000;
	sub.f32 	%f150, %f62, %f61;
$L__BB0_26:
	setp.lt.f32 	%p27, %f5, 0f00000000;
	mov.f32 	%f151, 0f3F800000;
	@%p27 bra 	$L__BB0_28;
	max.f32 	%f64, %f1, %f5;
	sub.f32 	%f65, %f1, %f5;
	abs.f32 	%f66, %f65;
	div.rn.f32 	%f67, %f64, %f66;
	mov.f32 	%f68, 0f3F800000;
	sub.f32 	%f151, %f68, %f67;
$L__BB0_28:
	setp.lt.f32 	%p28, %f6, 0f00000000;
	mov.f32 	%f152, 0f3F800000;
	@%p28 bra 	$L__BB0_30;
	max.f32 	%f70, %f1, %f6;
	sub.f32 	%f71, %f1, %f6;
	abs.f32 	%f72, %f71;
	div.rn.f32 	%f73, %f70, %f72;
	mov.f32 	%f74, 0f3F800000;
	sub.f32 	%f152, %f74, %f73;
$L__BB0_30:
	setp.lt.f32 	%p29, %f7, 0f00000000;
	mov.f32 	%f153, 0f3F800000;
	@%p29 bra 	$L__BB0_32;
	max.f32 	%f76, %f1, %f7;
	sub.f32 	%f77, %f1, %f7;
	abs.f32 	%f78, %f77;
	div.rn.f32 	%f79, %f76, %f78;
	mov.f32 	%f80, 0f3F800000;
	sub.f32 	%f153, %f80, %f79;
$L__BB0_32:
	neg.f32 	%f81, %f32;
	min.f32 	%f82, %f148, %f149;
	min.f32 	%f83, %f152, %f153;
	min.f32 	%f84, %f151, %f83;
	min.f32 	%f85, %f150, %f84;
	min.f32 	%f86, %f82, %f85;
	mul.f32 	%f87, %f86, %f81;
	st.global.f32 	[%rd1], %f87;
	bra.uni 	$L__BB0_34;
$L__BB0_33:
	mov.b32 	%r56, -1073741824;
	st.global.u32 	[%rd1], %r56;
$L__BB0_34:
	ret;

}
	// .globl	_ZN4cuda14_init_distanceEPf4dim3if
.visible .entry _ZN4cuda14_init_distanceEPf4dim3if(
	.param .u64 .ptr .align 1 _ZN4cuda14_init_distanceEPf4dim3if_param_0,
	.param .align 4 .b8 _ZN4cuda14_init_distanceEPf4dim3if_param_1[12],
	.param .u32 _ZN4cuda14_init_distanceEPf4dim3if_param_2,
	.param .f32 _ZN4cuda14_init_distanceEPf4dim3if_param_3
)
{
	.reg .pred 	%p<27>;
	.reg .b32 	%r<36>;
	.reg .b32 	%f<104>;
	.reg .b64 	%rd<13>;

	ld.param.u64 	%rd2, [_ZN4cuda14_init_distanceEPf4dim3if_param_0];
	ld.param.u32 	%r1, [_ZN4cuda14_init_distanceEPf4dim3if_param_1];
	ld.param.u32 	%r6, [_ZN4cuda14_init_distanceEPf4dim3if_param_1+4];
	ld.param.u32 	%r5, [_ZN4cuda14_init_distanceEPf4dim3if_param_2];
	ld.param.f32 	%f22, [_ZN4cuda14_init_distanceEPf4dim3if_param_3];
	mov.u32 	%r7, %ctaid.x;
	mov.u32 	%r8, %ntid.x;
	mov.u32 	%r9, %tid.x;
	mad.lo.s32 	%r3, %r7, %r8, %r9;
	mov.u32 	%r10, %ctaid.y;
	mov.u32 	%r11, %ntid.y;
	mov.u32 	%r12, %tid.y;
	mad.lo.s32 	%r13, %r10, %r11, %r12;
	setp.lt.s32 	%p1, %r3, 0;
	setp.ge.u32 	%p2, %r3, %r1;
	setp.ge.u32 	%p3, %r13, %r6;
	or.pred  	%p4, %p2, %p3;
	or.pred  	%p5, %p4, %p1;
	@%p5 bra 	$L__BB1_26;
	cvta.to.global.u64 	%rd3, %rd2;
	max.u32 	%r14, %r3, 1;
	add.s32 	%r15, %r14, -1;
	add.s32 	%r16, %r1, -1;
	min.u32 	%r17, %r15, %r16;
	add.s32 	%r18, %r6, -1;
	min.u32 	%r19, %r13, %r18;
	mad.lo.s32 	%r20, %r17, %r1, %r19;
	mul.wide.s32 	%rd4, %r20, 4;
	add.s64 	%rd5, %rd3, %rd4;
	ld.global.f32 	%f23, [%rd5];
	add.s32 	%r21, %r3, 1;
	min.u32 	%r22, %r21, %r16;
	mad.lo.s32 	%r23, %r22, %r1, %r19;
	mul.wide.s32 	%rd6, %r23, 4;
	add.s64 	%rd7, %rd3, %rd6;
	ld.global.f32 	%f24, [%rd7];
	min.u32 	%r24, %r3, %r16;
	max.u32 	%r25, %r13, 1;
	add.s32 	%r26, %r25, -1;
	min.u32 	%r27, %r26, %r18;
	mul.lo.s32 	%r28, %r24, %r1;
	add.s32 	%r29, %r28, %r27;
	mul.wide.s32 	%rd8, %r29, 4;
	add.s64 	%rd9, %rd3, %rd8;
	ld.global.f32 	%f25, [%rd9];
	add.s32 	%r30, %r13, 1;
	min.u32 	%r31, %r30, %r18;
	add.s32 	%r32, %r28, %r31;
	mul.wide.s32 	%rd10, %r32, 4;
	add.s64 	%rd11, %rd3, %rd10;
	ld.global.f32 	%f26, [%rd11];
	add.s32 	%r33, %r28, %r19;
	mul.wide.s32 	%rd12, %r33, 4;
	add.s64 	%rd1, %rd3, %rd12;
	ld.global.f32 	%f1, [%rd1];
	setp.eq.s32 	%p6, %r3, 0;
	mul.f32 	%f27, %f22, 0f3F000000;
	selp.f32 	%f2, %f27, %f23, %p6;
	setp.eq.s32 	%p7, %r3, %r16;
	selp.f32 	%f3, %f27, %f24, %p7;
	setp.eq.s32 	%p8, %r13, 0;
	selp.f32 	%f4, %f27, %f25, %p8;
	setp.eq.s32 	%p9, %r13, %r18;
	selp.f32 	%f5, %f27, %f26, %p9;
	or.pred  	%p10, %p6, %p7;
	or.pred  	%p11, %p8, %p10;
	or.pred  	%p12, %p9, %p11;
	setp.eq.s32 	%p13, %r5, 0;
	and.pred  	%p14, %p13, %p12;
	@%p14 bra 	$L__BB1_26;
	setp.leu.f32 	%p15, %f1, 0f00000000;
	@%p15 bra 	$L__BB1_14;
	min.f32 	%f60, %f2, %f3;
	min.f32 	%f61, %f60, %f5;
	min.f32 	%f62, %f61, %f4;
	setp.geu.f32 	%p22, %f62, 0f00000000;
	@%p22 bra 	$L__BB1_13;
	setp.gt.f32 	%p23, %f2, 0f00000000;
	mov.f32 	%f96, 0f00000000;
	@%p23 bra 	$L__BB1_6;
	max.f32 	%f64, %f1, %f2;
	sub.f32 	%f65, %f1, %f2;
	abs.f32 	%f66, %f65;
	div.rn.f32 	%f67, %f64, %f66;
	mov.f32 	%f68, 0f3F800000;
	sub.f32 	%f96, %f68, %f67;
$L__BB1_6:
	setp.gt.f32 	%p24, %f3, 0f00000000;
	mov.f32 	%f97, 0f00000000;
	@%p24 bra 	$L__BB1_8;
	max.f32 	%f70, %f1, %f3;
	sub.f32 	%f71, %f1, %f3;
	abs.f32 	%f72, %f71;
	div.rn.f32 	%f73, %f70, %f72;
	mov.f32 	%f74, 0f3F800000;
	sub.f32 	%f97, %f74, %f73;
$L__BB1_8:
	setp.gt.f32 	%p25, %f5, 0f00000000;
	mov.f32 	%f98, 0f00000000;
	@%p25 bra 	$L__BB1_10;
	max.f32 	%f76, %f1, %f5;
	sub.f32 	%f77, %f1, %f5;
	abs.f32 	%f78, %f77;
	div.rn.f32 	%f79, %f76, %f78;
	mov.f32 	%f80, 0f3F800000;
	sub.f32 	%f98, %f80, %f79;
$L__BB1_10:
	setp.gt.f32 	%p26, %f4, 0f00000000;
	mov.f32 	%f99, 0f00000000;
	@%p26 bra 	$L__BB1_12;
	max.f32 	%f82, %f1, %f4;
	sub.f32 	%f83, %f1, %f4;
	abs.f32 	%f84, %f83;
	div.rn.f32 	%f85, %f82, %f84;
	mov.f32 	%f86, 0f3F800000;
	sub.f32 	%f99, %f86, %f85;
$L__BB1_12:
	mov.f32 	%f87, 0f3F800000;
	sub.f32 	%f88, %f87, %f99;
	sub.f32 	%f89, %f87, %f96;
	sub.f32 	%f90, %f87, %f97;
	min.f32 	%f91, %f89, %f90;
	sub.f32 	%f92, %f87, %f98;
	min.f32 	%f93, %f92, %f88;
	min.f32 	%f94, %f91, %f93;
	mul.f32 	%f95, %f22, %f94;
	st.global.f32 	[%rd1], %f95;
	bra.uni 	$L__BB1_26;
$L__BB1_13:
	mov.b32 	%r35, 1073741824;
	st.global.u32 	[%rd1], %r35;
	bra.uni 	$L__BB1_26;
$L__BB1_14:
	setp.geu.f32 	%p16, %f1, 0f00000000;
	@%p16 bra 	$L__BB1_26;
	max.f32 	%f28, %f2, %f3;
	max.f32 	%f29, %f28, %f5;
	max.f32 	%f30, %f29, %f4;
	setp.leu.f32 	%p17, %f30, 0f00000000;
	@%p17 bra 	$L__BB1_25;
	setp.lt.f32 	%p18, %f2, 0f00000000;
	mov.f32 	%f100, 0f3F800000;
	@%p18 bra 	$L__BB1_18;
	max.f32 	%f32, %f1, %f2;
	sub.f32 	%f33, %f1, %f2;
	abs.f32 	%f34, %f33;
	div.rn.f32 	%f35, %f32, %f34;
	mov.f32 	%f36, 0f3F800000;
	sub.f32 	%f100, %f36, %f35;
$L__BB1_18:
	setp.lt.f32 	%p19, %f3, 0f00000000;
	mov.f32 	%f101, 0f3F800000;
	@%p19 bra 	$L__BB1_20;
	max.f32 	%f38, %f1, %f3;
	sub.f32 	%f39, %f1, %f3;
	abs.f32 	%f40, %f39;
	div.rn.f32 	%f41, %f38, %f40;
	mov.f32 	%f42, 0f3F800000;
	sub.f32 	%f101, %f42, %f41;
$L__BB1_20:
	setp.lt.f32 	%p20, %f5, 0f00000000;
	mov.f32 	%f102, 0f3F800000;
	@%p20 bra 	$L__BB1_22;
	max.f32 	%f44, %f1, %f5;
	sub.f32 	%f45, %f1, %f5;
	abs.f32 	%f46, %f45;
	div.rn.f32 	%f47, %f44, %f46;
	mov.f32 	%f48, 0f3F800000;
	sub.f32 	%f102, %f48, %f47;
$L__BB1_22:
	setp.lt.f32 	%p21, %f4, 0f00000000;
	mov.f32 	%f103, 0f3F800000;
	@%p21 bra 	$L__BB1_24;
	max.f32 	%f50, %f1, %f4;
	sub.f32 	%f51, %f1, %f4;
	abs.f32 	%f52, %f51;
	div.rn.f32 	%f53, %f50, %f52;
	mov.f32 	%f54, 0f3F800000;
	sub.f32 	%f103, %f54, %f53;
$L__BB1_24:
	neg.f32 	%f55, %f22;
	min.f32 	%f56, %f100, %f101;
	min.f32 	%f57, %f102, %f103;
	min.f32 	%f58, %f56, %f57;
	mul.f32 	%f59, %f58, %f55;
	st.global.f32 	[%rd1], %f59;
	bra.uni 	$L__BB1_26;
$L__BB1_25:
	mov.b32 	%r34, -1073741824;
	st.global.u32 	[%rd1], %r34;
$L__BB1_26:
	ret;

}
	// .globl	_ZN4cuda9_sweep_rbEPf4dim3iiifi
.visible .entry _ZN4cuda9_sweep_rbEPf4dim3iiifi(
	.param .u64 .ptr .align 1 _ZN4cuda9_sweep_rbEPf4dim3iiifi_param_0,
	.param .align 4 .b8 _ZN4cuda9_sweep_rbEPf4dim3iiifi_param_1[12],
	.param .u32 _ZN4cuda9_sweep_rbEPf4dim3iiifi_param_2,
	.param .u32 _ZN4cuda9_sweep_rbEPf4dim3iiifi_param_3,
	.param .u32 _ZN4cuda9_sweep_rbEPf4dim3iiifi_param_4,
	.param .f32 _ZN4cuda9_sweep_rbEPf4dim3iiifi_param_5,
	.param .u32 _ZN4cuda9_sweep_rbEPf4dim3iiifi_param_6
)
{
	.reg .pred 	%p<26>;
	.reg .b32 	%r<75>;
	.reg .b32 	%f<63>;
	.reg .b64 	%rd<17>;

	ld.param.u32 	%r1, [_ZN4cuda9_sweep_rbEPf4dim3iiifi_param_1];
	ld.param.u32 	%r2, [_ZN4cuda9_sweep_rbEPf4dim3iiifi_param_1+4];
	ld.param.u32 	%r3, [_ZN4cuda9_sweep_rbEPf4dim3iiifi_param_1+8];
	ld.param.u64 	%rd3, [_ZN4cuda9_sweep_rbEPf4dim3iiifi_param_0];
	ld.param.u32 	%r18, [_ZN4cuda9_sweep_rbEPf4dim3iiifi_param_2];
	ld.param.u32 	%r19, [_ZN4cuda9_sweep_rbEPf4dim3iiifi_param_3];
	ld.param.u32 	%r20, [_ZN4cuda9_sweep_rbEPf4dim3iiifi_param_4];
	ld.param.f32 	%f26, [_ZN4cuda9_sweep_rbEPf4dim3iiifi_param_5];
	ld.param.u32 	%r21, [_ZN4cuda9_sweep_rbEPf4dim3iiifi_param_6];
	cvta.to.global.u64 	%rd1, %rd3;
	mov.u32 	%r22, %ctaid.x;
	mov.u32 	%r23, %ntid.x;
	mov.u32 	%r24, %tid.x;
	mad.lo.s32 	%r4, %r22, %r23, %r24;
	mov.u32 	%r25, %ctaid.y;
	mov.u32 	%r26, %ntid.y;
	mov.u32 	%r27, %tid.y;
	mad.lo.s32 	%r5, %r25, %r26, %r27;
	mov.u32 	%r28, %ctaid.z;
	mov.u32 	%r29, %ntid.z;
	mov.u32 	%r30, %tid.z;
	mad.lo.s32 	%r6, %r28, %r29, %r30;
	add.s32 	%r31, %r4, %r5;
	add.s32 	%r32, %r31, %r6;
	shr.u32 	%r33, %r32, 31;
	add.s32 	%r34, %r32, %r33;
	and.b32  	%r35, %r34, -2;
	sub.s32 	%r36, %r32, %r35;
	setp.ne.s32 	%p1, %r36, %r21;
	@%p1 bra 	$L__BB2_10;
	setp.ge.u32 	%p2, %r4, %r1;
	setp.ge.u32 	%p3, %r5, %r2;
	or.pred  	%p4, %p2, %p3;
	setp.ge.u32 	%p5, %r6, %r3;
	or.pred  	%p6, %p5, %p4;
	@%p6 bra 	$L__BB2_10;
	setp.eq.s32 	%p7, %r18, 1;
	not.b32 	%r37, %r4;
	add.s32 	%r38, %r1, %r37;
	selp.b32 	%r7, %r4, %r38, %p7;
	setp.eq.s32 	%p8, %r19, 1;
	not.b32 	%r39, %r5;
	add.s32 	%r40, %r1, %r39;
	selp.b32 	%r8, %r5, %r40, %p8;
	setp.eq.s32 	%p9, %r20, 1;
	not.b32 	%r41, %r6;
	add.s32 	%r42, %r1, %r41;
	selp.b32 	%r9, %r6, %r42, %p9;
	setp.eq.s32 	%p10, %r7, 0;
	add.s32 	%r10, %r1, -1;
	setp.eq.s32 	%p11, %r7, %r10;
	or.pred  	%p12, %p10, %p11;
	setp.eq.s32 	%p13, %r8, 0;
	or.pred  	%p14, %p12, %p13;
	setp.eq.s32 	%p15, %r8, %r10;
	or.pred  	%p16, %p15, %p14;
	setp.eq.s32 	%p17, %r9, 0;
	or.pred  	%p18, %p17, %p16;
	setp.eq.s32 	%p19, %r9, %r10;
	or.pred  	%p20, %p19, %p18;
	max.s32 	%r43, %r7, 0;
	min.u32 	%r44, %r43, %r10;
	max.s32 	%r45, %r8, 0;
	add.s32 	%r11, %r2, -1;
	min.u32 	%r46, %r45, %r11;
	max.s32 	%r47, %r9, 0;
	add.s32 	%r12, %r3, -1;
	min.u32 	%r13, %r47, %r12;
	mul.lo.s32 	%r14, %r2, %r1;
	mul.lo.s32 	%r15, %r14, %r44;
	mul.lo.s32 	%r16, %r46, %r2;
	add.s32 	%r17, %r15, %r16;
	add.s32 	%r48, %r17, %r13;
	mul.wide.s32 	%rd4, %r48, 4;
	add.s64 	%rd2, %rd1, %rd4;
	ld.global.f32 	%f27, [%rd2];
	abs.f32 	%f1, %f27;
	setp.lt.f32 	%p21, %f1, %f26;
	or.pred  	%p22, %p20, %p21;
	@%p22 bra 	$L__BB2_10;
	sub.s32 	%r49, %r7, %r18;
	max.s32 	%r50, %r49, 0;
	min.u32 	%r51, %r50, %r10;
	add.s32 	%r52, %r13, %r16;
	mad.lo.s32 	%r53, %r14, %r51, %r52;
	mul.wide.s32 	%rd5, %r53, 4;
	add.s64 	%rd6, %rd1, %rd5;
	ld.global.f32 	%f2, [%rd6];
	add.s32 	%r54, %r7, %r18;
	max.s32 	%r55, %r54, 0;
	min.u32 	%r56, %r55, %r10;
	mad.lo.s32 	%r57, %r14, %r56, %r52;
	mul.wide.s32 	%rd7, %r57, 4;
	add.s64 	%rd8, %rd1, %rd7;
	ld.global.f32 	%f3, [%rd8];
	sub.s32 	%r58, %r8, %r19;
	max.s32 	%r59, %r58, 0;
	min.u32 	%r60, %r59, %r11;
	add.s32 	%r61, %r13, %r15;
	mad.lo.s32 	%r62, %r60, %r2, %r61;
	mul.wide.s32 	%rd9, %r62, 4;
	add.s64 	%rd10, %rd1, %rd9;
	ld.global.f32 	%f4, [%rd10];
	add.s32 	%r63, %r8, %r19;
	max.s32 	%r64, %r63, 0;
	min.u32 	%r65, %r64, %r11;
	mad.lo.s32 	%r66, %r65, %r2, %r61;
	mul.wide.s32 	%rd11, %r66, 4;
	add.s64 	%rd12, %rd1, %rd11;
	ld.global.f32 	%f5, [%rd12];
	sub.s32 	%r67, %r9, %r20;
	max.s32 	%r68, %r67, 0;
	min.u32 	%r69, %r68, %r12;
	add.s32 	%r70, %r17, %r69;
	mul.wide.s32 	%rd13, %r70, 4;
	add.s64 	%rd14, %rd1, %rd13;
	ld.global.f32 	%f6, [%rd14];
	add.s32 	%r71, %r9, %r20;
	max.s32 	%r72, %r71, 0;
	min.u32 	%r73, %r72, %r12;
	add.s32 	%r74, %r17, %r73;
	mul.wide.s32 	%rd15, %r74, 4;
	add.s64 	%rd16, %rd1, %rd15;
	ld.global.f32 	%f7, [%rd16];
	setp.geu.f32 	%p23, %f2, 0f00000000;
	@%p23 bra 	$L__BB2_5;
	max.f32 	%f30, %f2, %f3;
	neg.f32 	%f58, %f30;
	max.f32 	%f31, %f4, %f5;
	neg.f32 	%f59, %f31;
	max.f32 	%f32, %f6, %f7;
	neg.f32 	%f60, %f32;
	mov.f32 	%f61, 0fBF800000;
	bra.uni 	$L__BB2_6;
$L__BB2_5:
	min.f32 	%f58, %f2, %f3;
	min.f32 	%f59, %f4, %f5;
	min.f32 	%f60, %f6, %f7;
	mov.f32 	%f61, 0f3F800000;
$L__BB2_6:
	min.f32 	%f33, %f58, %f59;
	min.f32 	%f18, %f33, %f60;
	max.f32 	%f34, %f58, %f59;
	max.f32 	%f19, %f34, %f60;
	add.f32 	%f35, %f58, %f59;
	add.f32 	%f36, %f35, %f60;
	sub.f32 	%f37, %f36, %f18;
	sub.f32 	%f20, %f37, %f19;
	add.f32 	%f62, %f26, %f18;
	setp.leu.f32 	%p24, %f62, %f20;
	@%p24 bra 	$L__BB2_9;
	add.f32 	%f22, %f18, %f20;
	add.f32 	%f38, %f26, %f26;
	mul.f32 	%f39, %f26, %f38;
	sub.f32 	%f40, %f18, %f20;
	mul.f32 	%f41, %f40, %f40;
	sub.f32 	%f42, %f39, %f41;
	sqrt.rn.f32 	%f43, %f42;
	add.f32 	%f44, %f22, %f43;
	mul.f32 	%f62, %f44, 0f3F000000;
	setp.leu.f32 	%p25, %f62, %f19;
	@%p25 bra 	$L__BB2_9;
	add.f32 	%f45, %f19, %f22;
	mul.f32 	%f46, %f20, %f20;
	fma.rn.f32 	%f47, %f18, %f18, %f46;
	fma.rn.f32 	%f48, %f19, %f19, %f47;
	mul.f32 	%f49, %f26, %f26;
	sub.f32 	%f50, %f48, %f49;
	mul.f32 	%f51, %f50, 0fC0400000;
	fma.rn.f32 	%f52, %f45, %f45, %f51;
	max.f32 	%f53, %f52, 0f00000000;
	sqrt.rn.f32 	%f54, %f53;
	add.f32 	%f55, %f45, %f54;
	mul.f32 	%f62, %f55, 0f3EAAAAAB;
$L__BB2_9:
	min.f32 	%f56, %f62, %f1;
	mul.f32 	%f57, %f61, %f56;
	st.global.f32 	[%rd2], %f57;
$L__BB2_10:
	ret;

}
	// .globl	_ZN4cuda9_sweep_3dEPf4dim3iiif
.visible .entry _ZN4cuda9_sweep_3dEPf4dim3iiif(
	.param .u64 .ptr .align 1 _ZN4cuda9_sweep_3dEPf4dim3iiif_param_0,
	.param .align 4 .b8 _ZN4cuda9_sweep_3dEPf4dim3iiif_param_1[12],
	.param .u32 _ZN4cuda9_sweep_3dEPf4dim3iiif_param_2,
	.param .u32 _ZN4cuda9_sweep_3dEPf4dim3iiif_param_3,
	.param .u32 _ZN4cuda9_sweep_3dEPf4dim3iiif_param_4,
	.param .f32 _ZN4cuda9_sweep_3dEPf4dim3iiif_param_5
)
{
	.reg .pred 	%p<27>;
	.reg .b32 	%r<88>;
	.reg .b32 	%f<63>;
	.reg .b64 	%rd<17>;

	ld.param.u32 	%r30, [_ZN4cuda9_sweep_3dEPf4dim3iiif_param_1+8];
	ld.param.u32 	%r29, [_ZN4cuda9_sweep_3dEPf4dim3iiif_param_1+4];
	ld.param.u32 	%r28, [_ZN4cuda9_sweep_3dEPf4dim3iiif_param_1];
	ld.param.u64 	%rd3, [_ZN4cuda9_sweep_3dEPf4dim3iiif_param_0];
	ld.param.u32 	%r31, [_ZN4cuda9_sweep_3dEPf4dim3iiif_param_2];
	ld.param.u32 	%r32, [_ZN4cuda9_sweep_3dEPf4dim3iiif_param_3];
	ld.param.u32 	%r33, [_ZN4cuda9_sweep_3dEPf4dim3iiif_param_4];
	ld.param.f32 	%f28, [_ZN4cuda9_sweep_3dEPf4dim3iiif_param_5];
	cvta.to.global.u64 	%rd1, %rd3;
	setp.lt.s32 	%p1, %r28, 1;
	@%p1 bra 	$L__BB3_15;
	mov.u32 	%r35, %ntid.x;
	mul.lo.s32 	%r36, %r28, 3;
	mul.lo.s32 	%r4, %r28, %r29;
	add.s32 	%r37, %r35, %r4;
	add.s32 	%r38, %r37, -1;
	div.u32 	%r5, %r38, %r35;
	mov.u32 	%r39, %tid.x;
	mov.u32 	%r40, %ctaid.x;
	mad.lo.s32 	%r41, %r40, %r35, %r39;
	mul.lo.s32 	%r6, %r5, %r41;
	add.s32 	%r7, %r28, -1;
	add.s32 	%r8, %r30, -1;
	add.f32 	%f29, %f28, %f28;
	mul.f32 	%f1, %f28, %f29;
	mul.f32 	%f2, %f28, %f28;
	max.s32 	%r9, %r36, 3;
	mov.b32 	%r85, 3;
$L__BB3_2:
	setp.lt.s32 	%p2, %r5, 1;
	@%p2 bra 	$L__BB3_14;
	neg.s32 	%r87, %r5;
	mov.u32 	%r86, %r6;
$L__BB3_4:
	div.u32 	%r15, %r86, %r28;
	mul.lo.s32 	%r42, %r15, %r28;
	sub.s32 	%r14, %r86, %r42;
	add.s32 	%r43, %r14, %r15;
	sub.s32 	%r16, %r85, %r43;
	add.s32 	%r17, %r16, -3;
	setp.lt.s32 	%p3, %r17, 0;
	setp.ge.u32 	%p4, %r17, %r30;
	or.pred  	%p5, %p3, %p4;
	@%p5 bra 	$L__BB3_13;
	setp.eq.s32 	%p6, %r33, 1;
	setp.eq.s32 	%p7, %r32, 1;
	setp.eq.s32 	%p8, %r31, 1;
	not.b32 	%r44, %r15;
	add.s32 	%r45, %r28, %r44;
	selp.b32 	%r18, %r15, %r45, %p8;
	not.b32 	%r46, %r14;
	add.s32 	%r47, %r28, %r46;
	selp.b32 	%r19, %r14, %r47, %p7;
	sub.s32 	%r48, %r28, %r16;
	add.s32 	%r49, %r48, 2;
	selp.b32 	%r20, %r17, %r49, %p6;
	setp.eq.s32 	%p9, %r18, 0;
	setp.eq.s32 	%p10, %r18, %r7;
	or.pred  	%p11, %p9, %p10;
	setp.eq.s32 	%p12, %r19, 0;
	or.pred  	%p13, %p12, %p11;
	setp.eq.s32 	%p14, %r19, %r7;
	or.pred  	%p15, %p14, %p13;
	setp.eq.s32 	%p16, %r20, 0;
	or.pred  	%p17, %p16, %p15;
	setp.eq.s32 	%p18, %r20, %r7;
	or.pred  	%p19, %p18, %p17;
	max.s32 	%r50, %r18, 0;
	min.u32 	%r51, %r50, %r7;
	max.s32 	%r52, %r19, 0;
	add.s32 	%r53, %r29, -1;
	min.u32 	%r54, %r52, %r53;
	max.s32 	%r55, %r20, 0;
	min.u32 	%r21, %r55, %r8;
	mul.lo.s32 	%r22, %r4, %r51;
	mul.lo.s32 	%r23, %r54, %r29;
	add.s32 	%r24, %r22, %r23;
	add.s32 	%r56, %r24, %r21;
	mul.wide.s32 	%rd4, %r56, 4;
	add.s64 	%rd2, %rd1, %rd4;
	ld.global.f32 	%f30, [%rd2];
	abs.f32 	%f3, %f30;
	setp.lt.f32 	%p20, %f3, %f28;
	or.pred  	%p21, %p19, %p20;
	@%p21 bra 	$L__BB3_13;
	sub.s32 	%r57, %r18, %r31;
	max.s32 	%r58, %r57, 0;
	min.u32 	%r59, %r58, %r7;
	add.s32 	%r60, %r21, %r23;
	mad.lo.s32 	%r61, %r4, %r59, %r60;
	mul.wide.s32 	%rd5, %r61, 4;
	add.s64 	%rd6, %rd1, %rd5;
	ld.global.f32 	%f4, [%rd6];
	add.s32 	%r62, %r18, %r31;
	max.s32 	%r63, %r62, 0;
	min.u32 	%r64, %r63, %r7;
	mad.lo.s32 	%r65, %r4, %r64, %r60;
	mul.wide.s32 	%rd7, %r65, 4;
	add.s64 	%rd8, %rd1, %rd7;
	ld.global.f32 	%f5, [%rd8];
	sub.s32 	%r66, %r19, %r32;
	max.s32 	%r67, %r66, 0;
	add.s32 	%r68, %r29, -1;
	min.u32 	%r69, %r67, %r68;
	mad.lo.s32 	%r70, %r69, %r29, %r21;
	add.s32 	%r71, %r70, %r22;
	mul.wide.s32 	%rd9, %r71, 4;
	add.s64 	%rd10, %rd1, %rd9;
	ld.global.f32 	%f6, [%rd10];
	add.s32 	%r72, %r19, %r32;
	max.s32 	%r73, %r72, 0;
	min.u32 	%r74, %r73, %r68;
	mad.lo.s32 	%r75, %r74, %r29, %r21;
	add.s32 	%r76, %r75, %r22;
	mul.wide.s32 	%rd11, %r76, 4;
	add.s64 	%rd12, %rd1, %rd11;
	ld.global.f32 	%f7, [%rd12];
	sub.s32 	%r77, %r20, %r33;
	max.s32 	%r78, %r77, 0;
	min.u32 	%r79, %r78, %r8;
	add.s32 	%r80, %r24, %r79;
	mul.wide.s32 	%rd13, %r80, 4;
	add.s64 	%rd14, %rd1, %rd13;
	ld.global.f32 	%f8, [%rd14];
	add.s32 	%r81, %r20, %r33;
	max.s32 	%r82, %r81, 0;
	min.u32 	%r83, %r82, %r8;
	add.s32 	%r84, %r24, %r83;
	mul.wide.s32 	%rd15, %r84, 4;
	add.s64 	%rd16, %rd1, %rd15;
	ld.global.f32 	%f9, [%rd16];
	setp.geu.f32 	%p22, %f4, 0f00000000;
	@%p22 bra 	$L__BB3_8;
	max.f32 	%f33, %f4, %f5;
	neg.f32 	%f58, %f33;
	max.f32 	%f34, %f6, %f7;
	neg.f32 	%f59, %f34;
	max.f32 	%f35, %f8, %f9;
	neg.f32 	%f60, %f35;
	mov.f32 	%f61, 0fBF800000;
	bra.uni 	$L__BB3_9;
$L__BB3_8:
	min.f32 	%f58, %f4, %f5;
	min.f32 	%f59, %f6, %f7;
	min.f32 	%f60, %f8, %f9;
	mov.f32 	%f61, 0f3F800000;
$L__BB3_9:
	min.f32 	%f36, %f58, %f59;
	min.f32 	%f20, %f36, %f60;
	max.f32 	%f37, %f58, %f59;
	max.f32 	%f21, %f37, %f60;
	add.f32 	%f38, %f58, %f59;
	add.f32 	%f39, %f38, %f60;
	sub.f32 	%f40, %f39, %f20;
	sub.f32 	%f22, %f40, %f21;
	add.f32 	%f62, %f28, %f20;
	setp.leu.f32 	%p23, %f62, %f22;
	@%p23 bra 	$L__BB3_12;
	add.f32 	%f24, %f20, %f22;
	sub.f32 	%f41, %f20, %f22;
	mul.f32 	%f42, %f41, %f41;
	sub.f32 	%f43, %f1, %f42;
	sqrt.rn.f32 	%f44, %f43;
	add.f32 	%f45, %f24, %f44;
	mul.f32 	%f62, %f45, 0f3F000000;
	setp.leu.f32 	%p24, %f62, %f21;
	@%p24 bra 	$L__BB3_12;
	add.f32 	%f46, %f21, %f24;
	mul.f32 	%f47, %f22, %f22;
	fma.rn.f32 	%f48, %f20, %f20, %f47;
	fma.rn.f32 	%f49, %f21, %f21, %f48;
	sub.f32 	%f50, %f49, %f2;
	mul.f32 	%f51, %f50, 0fC0400000;
	fma.rn.f32 	%f52, %f46, %f46, %f51;
	max.f32 	%f53, %f52, 0f00000000;
	sqrt.rn.f32 	%f54, %f53;
	add.f32 	%f55, %f46, %f54;
	mul.f32 	%f62, %f55, 0f3EAAAAAB;
$L__BB3_12:
	min.f32 	%f56, %f62, %f3;
	mul.f32 	%f57, %f61, %f56;
	st.global.f32 	[%rd2], %f57;
$L__BB3_13:
	add.s32 	%r87, %r87, 1;
	setp.ne.s32 	%p25, %r87, 0;
	add.s32 	%r86, %r86, 1;
	@%p25 bra 	$L__BB3_4;
$L__BB3_14:
	bar.sync 	0;
	add.s32 	%r27, %r85, 1;
	setp.ne.s32 	%p26, %r85, %r9;
	mov.u32 	%r85, %r27;
	@%p26 bra 	$L__BB3_2;
$L__BB3_15:
	ret;

}
	// .globl	_ZN4cuda15_sweep_parallelEPf4dim3iiifi
.visible .entry _ZN4cuda15_sweep_parallelEPf4dim3iiifi(
	.param .u64 .ptr .align 1 _ZN4cuda15_sweep_parallelEPf4dim3iiifi_param_0,
	.param .align 4 .b8 _ZN4cuda15_sweep_parallelEPf4dim3iiifi_param_1[12],
	.param .u32 _ZN4cuda15_sweep_parallelEPf4dim3iiifi_param_2,
	.param .u32 _ZN4cuda15_sweep_parallelEPf4dim3iiifi_param_3,
	.param .u32 _ZN4cuda15_sweep_parallelEPf4dim3iiifi_param_4,
	.param .f32 _ZN4cuda15_sweep_parallelEPf4dim3iiifi_param_5,
	.param .u32 _ZN4cuda15_sweep_parallelEPf4dim3iiifi_param_6
)
{
	.reg .pred 	%p<25>;
	.reg .b32 	%r<85>;
	.reg .b32 	%f<63>;
	.reg .b64 	%rd<17>;

	ld.param.u32 	%r30, [_ZN4cuda15_sweep_parallelEPf4dim3iiifi_param_1+8];
	ld.param.u32 	%r29, [_ZN4cuda15_sweep_parallelEPf4dim3iiifi_param_1+4];
	ld.param.u32 	%r28, [_ZN4cuda15_sweep_parallelEPf4dim3iiifi_param_1];
	ld.param.u64 	%rd3, [_ZN4cuda15_sweep_parallelEPf4dim3iiifi_param_0];
	ld.param.u32 	%r31, [_ZN4cuda15_sweep_parallelEPf4dim3iiifi_param_2];
	ld.param.u32 	%r32, [_ZN4cuda15_sweep_parallelEPf4dim3iiifi_param_3];
	ld.param.u32 	%r33, [_ZN4cuda15_sweep_parallelEPf4dim3iiifi_param_4];
	ld.param.f32 	%f28, [_ZN4cuda15_sweep_parallelEPf4dim3iiifi_param_5];
	ld.param.u32 	%r34, [_ZN4cuda15_sweep_parallelEPf4dim3iiifi_param_6];
	cvta.to.global.u64 	%rd1, %rd3;
	mov.u32 	%r35, %ctaid.x;
	mov.u32 	%r36, %ntid.x;
	mul.lo.s32 	%r4, %r35, %r36;
	mul.lo.s32 	%r5, %r28, %r29;
	mov.u32 	%r37, %nctaid.x;
	mul.lo.s32 	%r38, %r37, %r36;
	add.s32 	%r39, %r38, %r5;
	add.s32 	%r40, %r39, -1;
	div.s32 	%r6, %r40, %r38;
	setp.lt.s32 	%p1, %r6, 1;
	@%p1 bra 	$L__BB4_12;
	mov.u32 	%r41, %tid.x;
	add.s32 	%r42, %r4, %r41;
	mul.lo.s32 	%r83, %r6, %r42;
	add.s32 	%r8, %r28, 2;
	add.s32 	%r9, %r28, -1;
	add.s32 	%r10, %r29, -1;
	add.s32 	%r11, %r30, -1;
	add.f32 	%f29, %f28, %f28;
	mul.f32 	%f1, %f28, %f29;
	mul.f32 	%f2, %f28, %f28;
	neg.s32 	%r84, %r6;
$L__BB4_2:
	div.u32 	%r16, %r83, %r28;
	mul.lo.s32 	%r43, %r16, %r28;
	sub.s32 	%r15, %r83, %r43;
	add.s32 	%r44, %r15, %r16;
	sub.s32 	%r17, %r34, %r44;
	add.s32 	%r18, %r17, -3;
	setp.lt.s32 	%p2, %r18, 0;
	setp.ge.u32 	%p3, %r18, %r30;
	or.pred  	%p4, %p2, %p3;
	@%p4 bra 	$L__BB4_11;
	setp.eq.s32 	%p5, %r33, 1;
	setp.eq.s32 	%p6, %r32, 1;
	setp.eq.s32 	%p7, %r31, 1;
	not.b32 	%r45, %r16;
	add.s32 	%r46, %r28, %r45;
	selp.b32 	%r19, %r16, %r46, %p7;
	not.b32 	%r47, %r15;
	add.s32 	%r48, %r28, %r47;
	selp.b32 	%r20, %r15, %r48, %p6;
	sub.s32 	%r49, %r8, %r17;
	selp.b32 	%r21, %r18, %r49, %p5;
	setp.eq.s32 	%p8, %r19, 0;
	setp.eq.s32 	%p9, %r19, %r9;
	or.pred  	%p10, %p8, %p9;
	setp.eq.s32 	%p11, %r20, 0;
	or.pred  	%p12, %p11, %p10;
	setp.eq.s32 	%p13, %r20, %r9;
	or.pred  	%p14, %p13, %p12;
	setp.eq.s32 	%p15, %r21, 0;
	or.pred  	%p16, %p15, %p14;
	setp.eq.s32 	%p17, %r21, %r9;
	or.pred  	%p18, %p17, %p16;
	max.s32 	%r50, %r19, 0;
	min.u32 	%r51, %r50, %r9;
	max.s32 	%r52, %r20, 0;
	min.u32 	%r53, %r52, %r10;
	max.s32 	%r54, %r21, 0;
	min.u32 	%r22, %r54, %r11;
	mul.lo.s32 	%r23, %r5, %r51;
	mul.lo.s32 	%r24, %r53, %r29;
	add.s32 	%r25, %r23, %r24;
	add.s32 	%r55, %r25, %r22;
	mul.wide.s32 	%rd4, %r55, 4;
	add.s64 	%rd2, %rd1, %rd4;
	ld.global.f32 	%f30, [%rd2];
	abs.f32 	%f3, %f30;
	setp.lt.f32 	%p19, %f3, %f28;
	or.pred  	%p20, %p18, %p19;
	@%p20 bra 	$L__BB4_11;
	sub.s32 	%r56, %r19, %r31;
	max.s32 	%r57, %r56, 0;
	min.u32 	%r58, %r57, %r9;
	add.s32 	%r59, %r22, %r24;
	mad.lo.s32 	%r60, %r5, %r58, %r59;
	mul.wide.s32 	%rd5, %r60, 4;
	add.s64 	%rd6, %rd1, %rd5;
	ld.global.f32 	%f4, [%rd6];
	add.s32 	%r61, %r19, %r31;
	max.s32 	%r62, %r61, 0;
	min.u32 	%r63, %r62, %r9;
	mad.lo.s32 	%r64, %r5, %r63, %r59;
	mul.wide.s32 	%rd7, %r64, 4;
	add.s64 	%rd8, %rd1, %rd7;
	ld.global.f32 	%f5, [%rd8];
	sub.s32 	%r65, %r20, %r32;
	max.s32 	%r66, %r65, 0;
	min.u32 	%r67, %r66, %r10;
	mad.lo.s32 	%r68, %r67, %r29, %r22;
	add.s32 	%r69, %r68, %r23;
	mul.wide.s32 	%rd9, %r69, 4;
	add.s64 	%rd10, %rd1, %rd9;
	ld.global.f32 	%f6, [%rd10];
	add.s32 	%r70, %r20, %r32;
	max.s32 	%r71, %r70, 0;
	min.u32 	%r72, %r71, %r10;
	mad.lo.s32 	%r73, %r72, %r29, %r22;
	add.s32 	%r74, %r73, %r23;
	mul.wide.s32 	%rd11, %r74, 4;
	add.s64 	%rd12, %rd1, %rd11;
	ld.global.f32 	%f7, [%rd12];
	sub.s32 	%r75, %r21, %r33;
	max.s32 	%r76, %r75, 0;
	min.u32 	%r77, %r76, %r11;
	add.s32 	%r78, %r25, %r77;
	mul.wide.s32 	%rd13, %r78, 4;
	add.s64 	%rd14, %rd1, %rd13;
	ld.global.f32 	%f8, [%rd14];
	add.s32 	%r79, %r21, %r33;
	max.s32 	%r80, %r79, 0;
	min.u32 	%r81, %r80, %r11;
	add.s32 	%r82, %r25, %r81;
	mul.wide.s32 	%rd15, %r82, 4;
	add.s64 	%rd16, %rd1, %rd15;
	ld.global.f32 	%f9, [%rd16];
	setp.geu.f32 	%p21, %f4, 0f00000000;
	@%p21 bra 	$L__BB4_6;
	max.f32 	%f33, %f4, %f5;
	neg.f32 	%f58, %f33;
	max.f32 	%f34, %f6, %f7;
	neg.f32 	%f59, %f34;
	max.f32 	%f35, %f8, %f9;
	neg.f32 	%f60, %f35;
	mov.f32 	%f61, 0fBF800000;
	bra.uni 	$L__BB4_7;
$L__BB4_6:
	min.f32 	%f58, %f4, %f5;
	min.f32 	%f59, %f6, %f7;
	min.f32 	%f60, %f8, %f9;
	mov.f32 	%f61, 0f3F800000;
$L__BB4_7:
	min.f32 	%f36, %f58, %f59;
	min.f32 	%f20, %f36, %f60;
	max.f32 	%f37, %f58, %f59;
	max.f32 	%f21, %f37, %f60;
	add.f32 	%f38, %f58, %f59;
	add.f32 	%f39, %f38, %f60;
	sub.f32 	%f40, %f39, %f20;
	sub.f32 	%f22, %f40, %f21;
	add.f32 	%f62, %f28, %f20;
	setp.leu.f32 	%p22, %f62, %f22;
	@%p22 bra 	$L__BB4_10;
	add.f32 	%f24, %f20, %f22;
	sub.f32 	%f41, %f20, %f22;
	mul.f32 	%f42, %f41, %f41;
	sub.f32 	%f43, %f1, %f42;
	sqrt.rn.f32 	%f44, %f43;
	add.f32 	%f45, %f24, %f44;
	mul.f32 	%f62, %f45, 0f3F000000;
	setp.leu.f32 	%p23, %f62, %f21;
	@%p23 bra 	$L__BB4_10;
	add.f32 	%f46, %f21, %f24;
	mul.f32 	%f47, %f22, %f22;
	fma.rn.f32 	%f48, %f20, %f20, %f47;
	fma.rn.f32 	%f49, %f21, %f21, %f48;
	sub.f32 	%f50, %f49, %f2;
	mul.f32 	%f51, %f50, 0fC0400000;
	fma.rn.f32 	%f52, %f46, %f46, %f51;
	max.f32 	%f53, %f52, 0f00000000;
	sqrt.rn.f32 	%f54, %f53;
	add.f32 	%f55, %f46, %f54;
	mul.f32 	%f62, %f55, 0f3EAAAAAB;
$L__BB4_10:
	min.f32 	%f56, %f62, %f3;
	mul.f32 	%f57, %f61, %f56;
	st.global.f32 	[%rd2], %f57;
$L__BB4_11:
	add.s32 	%r84, %r84, 1;
	setp.ne.s32 	%p24, %r84, 0;
	add.s32 	%r83, %r83, 1;
	@%p24 bra 	$L__BB4_2;
$L__BB4_12:
	ret;

}
	// .globl	_ZN4cuda6_sweepEPf4dim3iif
.visible .entry _ZN4cuda6_sweepEPf4dim3iif(
	.param .u64 .ptr .align 1 _ZN4cuda6_sweepEPf4dim3iif_param_0,
	.param .align 4 .b8 _ZN4cuda6_sweepEPf4dim3iif_param_1[12],
	.param .u32 _ZN4cuda6_sweepEPf4dim3iif_param_2,
	.param .u32 _ZN4cuda6_sweepEPf4dim3iif_param_3,
	.param .f32 _ZN4cuda6_sweepEPf4dim3iif_param_4
)
{
	.reg .pred 	%p<53>;
	.reg .b32 	%r<120>;
	.reg .b32 	%f<73>;
	.reg .b64 	%rd<21>;

	ld.param.u32 	%r50, [_ZN4cuda6_sweepEPf4dim3iif_param_1+4];
	ld.param.u32 	%r49, [_ZN4cuda6_sweepEPf4dim3iif_param_1];
	ld.param.u64 	%rd5, [_ZN4cuda6_sweepEPf4dim3iif_param_0];
	ld.param.u32 	%r52, [_ZN4cuda6_sweepEPf4dim3iif_param_2];
	ld.param.u32 	%r53, [_ZN4cuda6_sweepEPf4dim3iif_param_3];
	ld.param.f32 	%f23, [_ZN4cuda6_sweepEPf4dim3iif_param_4];
	cvta.to.global.u64 	%rd1, %rd5;
	mov.u32 	%r2, %ntid.x;
	setp.lt.s32 	%p1, %r49, 1;
	@%p1 bra 	$L__BB5_23;
	shl.b32 	%r55, %r49, 1;
	add.s32 	%r3, %r49, -1;
	add.s32 	%r4, %r50, -1;
	add.f32 	%f24, %f23, %f23;
	mul.f32 	%f1, %f23, %f24;
	max.s32 	%r5, %r55, 2;
	mov.u32 	%r56, %tid.x;
	mov.u32 	%r57, %ctaid.x;
	mad.lo.s32 	%r6, %r57, %r2, %r56;
	mov.b32 	%r112, 2;
$L__BB5_2:
	mov.u32 	%r7, %r112;
	sub.s32 	%r58, %r7, %r49;
	max.s32 	%r8, %r58, 1;
	add.s32 	%r9, %r7, -1;
	min.s32 	%r10, %r49, %r9;
	sub.s32 	%r59, %r2, %r8;
	add.s32 	%r60, %r59, %r10;
	div.u32 	%r11, %r60, %r2;
	setp.lt.s32 	%p2, %r11, 1;
	@%p2 bra 	$L__BB5_22;
	mul.lo.s32 	%r12, %r11, %r6;
	add.s32 	%r13, %r12, %r8;
	setp.eq.s32 	%p3, %r11, 1;
	mov.b32 	%r119, 0;
	@%p3 bra 	$L__BB5_16;
	and.b32  	%r62, %r11, 2147483646;
	neg.s32 	%r118, %r62;
	sub.s32 	%r117, %r9, %r13;
	add.s32 	%r63, %r8, %r12;
	add.s32 	%r64, %r63, %r49;
	sub.s32 	%r116, %r64, %r7;
	sub.s32 	%r65, %r49, %r12;
	sub.s32 	%r115, %r65, %r8;
	add.s32 	%r114, %r63, -1;
	sub.s32 	%r113, %r49, %r13;
$L__BB5_5:
	mov.u32 	%r21, %r114;
	add.s32 	%r114, %r21, 2;
	add.s32 	%r27, %r21, 1;
	setp.gt.s32 	%p4, %r27, %r10;
	@%p4 bra 	$L__BB5_10;
	setp.eq.s32 	%p5, %r53, 1;
	setp.eq.s32 	%p6, %r52, 1;
	selp.b32 	%r28, %r21, %r113, %p6;
	selp.b32 	%r29, %r117, %r116, %p5;
	setp.eq.s32 	%p7, %r28, 0;
	setp.eq.s32 	%p8, %r28, %r3;
	or.pred  	%p9, %p7, %p8;
	setp.eq.s32 	%p10, %r29, 0;
	or.pred  	%p11, %p9, %p10;
	setp.eq.s32 	%p12, %r29, %r3;
	or.pred  	%p13, %p12, %p11;
	max.s32 	%r66, %r28, 0;
	min.u32 	%r67, %r66, %r3;
	max.s32 	%r68, %r29, 0;
	min.u32 	%r30, %r68, %r4;
	mul.lo.s32 	%r31, %r67, %r49;
	add.s32 	%r69, %r31, %r30;
	mul.wide.s32 	%rd6, %r69, 4;
	add.s64 	%rd2, %rd1, %rd6;
	ld.global.f32 	%f25, [%rd2];
	abs.f32 	%f2, %f25;
	setp.lt.f32 	%p14, %f2, %f23;
	or.pred  	%p15, %p13, %p14;
	@%p15 bra 	$L__BB5_10;
	sub.s32 	%r70, %r28, %r52;
	max.s32 	%r71, %r70, 0;
	min.u32 	%r72, %r71, %r3;
	mad.lo.s32 	%r73, %r72, %r49, %r30;
	mul.wide.s32 	%rd7, %r73, 4;
	add.s64 	%rd8, %rd1, %rd7;
	ld.global.f32 	%f3, [%rd8];
	sub.s32 	%r74, %r29, %r53;
	max.s32 	%r75, %r74, 0;
	min.u32 	%r76, %r75, %r4;
	add.s32 	%r77, %r76, %r31;
	mul.wide.s32 	%rd9, %r77, 4;
	add.s64 	%rd10, %rd1, %rd9;
	ld.global.f32 	%f26, [%rd10];
	setp.lt.f32 	%p16, %f3, 0f00000000;
	neg.f32 	%f27, %f3;
	neg.f32 	%f28, %f26;
	selp.f32 	%f29, %f27, %f3, %p16;
	selp.f32 	%f30, %f28, %f26, %p16;
	min.f32 	%f4, %f29, %f30;
	max.f32 	%f5, %f29, %f30;
	add.f32 	%f70, %f23, %f4;
	setp.leu.f32 	%p17, %f70, %f5;
	@%p17 bra 	$L__BB5_9;
	add.f32 	%f31, %f4, %f5;
	sub.f32 	%f32, %f4, %f5;
	mul.f32 	%f33, %f32, %f32;
	sub.f32 	%f34, %f1, %f33;
	sqrt.rn.f32 	%f35, %f34;
	add.f32 	%f36, %f31, %f35;
	mul.f32 	%f70, %f36, 0f3F000000;
$L__BB5_9:
	min.f32 	%f37, %f70, %f2;
	neg.f32 	%f38, %f37;
	selp.f32 	%f39, %f38, %f37, %p16;
	st.global.f32 	[%rd2], %f39;
$L__BB5_10:
	setp.gt.s32 	%p19, %r114, %r10;
	@%p19 bra 	$L__BB5_15;
	setp.eq.s32 	%p20, %r53, 1;
	setp.eq.s32 	%p21, %r52, 1;
	add.s32 	%r78, %r117, -1;
	add.s32 	%r79, %r115, -1;
	selp.b32 	%r32, %r27, %r79, %p21;
	add.s32 	%r80, %r116, 1;
	selp.b32 	%r33, %r78, %r80, %p20;
	setp.eq.s32 	%p22, %r32, 0;
	setp.eq.s32 	%p23, %r32, %r3;
	or.pred  	%p24, %p22, %p23;
	setp.eq.s32 	%p25, %r33, 0;
	or.pred  	%p26, %p24, %p25;
	setp.eq.s32 	%p27, %r33, %r3;
	or.pred  	%p28, %p27, %p26;
	max.s32 	%r81, %r32, 0;
	min.u32 	%r82, %r81, %r3;
	max.s32 	%r83, %r33, 0;
	min.u32 	%r34, %r83, %r4;
	mul.lo.s32 	%r35, %r82, %r49;
	add.s32 	%r84, %r35, %r34;
	mul.wide.s32 	%rd11, %r84, 4;
	add.s64 	%rd3, %rd1, %rd11;
	ld.global.f32 	%f40, [%rd3];
	abs.f32 	%f9, %f40;
	setp.lt.f32 	%p29, %f9, %f23;
	or.pred  	%p30, %p28, %p29;
	@%p30 bra 	$L__BB5_15;
	sub.s32 	%r85, %r32, %r52;
	max.s32 	%r86, %r85, 0;
	min.u32 	%r87, %r86, %r3;
	mad.lo.s32 	%r88, %r87, %r49, %r34;
	mul.wide.s32 	%rd12, %r88, 4;
	add.s64 	%rd13, %rd1, %rd12;
	ld.global.f32 	%f10, [%rd13];
	sub.s32 	%r89, %r33, %r53;
	max.s32 	%r90, %r89, 0;
	min.u32 	%r91, %r90, %r4;
	add.s32 	%r92, %r91, %r35;
	mul.wide.s32 	%rd14, %r92, 4;
	add.s64 	%rd15, %rd1, %rd14;
	ld.global.f32 	%f41, [%rd15];
	setp.lt.f32 	%p31, %f10, 0f00000000;
	neg.f32 	%f42, %f10;
	neg.f32 	%f43, %f41;
	selp.f32 	%f44, %f42, %f10, %p31;
	selp.f32 	%f45, %f43, %f41, %p31;
	min.f32 	%f11, %f44, %f45;
	max.f32 	%f12, %f44, %f45;
	add.f32 	%f71, %f23, %f11;
	setp.leu.f32 	%p32, %f71, %f12;
	@%p32 bra 	$L__BB5_14;
	add.f32 	%f46, %f11, %f12;
	sub.f32 	%f47, %f11, %f12;
	mul.f32 	%f48, %f47, %f47;
	sub.f32 	%f49, %f1, %f48;
	sqrt.rn.f32 	%f50, %f49;
	add.f32 	%f51, %f46, %f50;
	mul.f32 	%f71, %f51, 0f3F000000;
$L__BB5_14:
	min.f32 	%f52, %f71, %f9;
	neg.f32 	%f53, %f52;
	selp.f32 	%f54, %f53, %f52, %p31;
	st.global.f32 	[%rd3], %f54;
$L__BB5_15:
	and.b32  	%r119, %r11, 2147483646;
	add.s32 	%r118, %r118, 2;
	add.s32 	%r117, %r117, -2;
	add.s32 	%r116, %r116, 2;
	add.s32 	%r115, %r115, -2;
	add.s32 	%r113, %r113, -2;
	setp.ne.s32 	%p34, %r118, 0;
	@%p34 bra 	$L__BB5_5;
$L__BB5_16:
	and.b32  	%r93, %r11, 1;
	setp.eq.b32 	%p35, %r93, 1;
	not.pred 	%p36, %p35;
	@%p36 bra 	$L__BB5_22;
	add.s32 	%r43, %r13, %r119;
	setp.gt.s32 	%p37, %r43, %r10;
	@%p37 bra 	$L__BB5_22;
	setp.eq.s32 	%p38, %r53, 1;
	setp.eq.s32 	%p39, %r52, 1;
	add.s32 	%r94, %r43, -1;
	not.b32 	%r95, %r43;
	add.s32 	%r96, %r7, %r95;
	sub.s32 	%r97, %r49, %r43;
	selp.b32 	%r44, %r94, %r97, %p39;
	sub.s32 	%r98, %r49, %r7;
	add.s32 	%r99, %r98, %r43;
	selp.b32 	%r45, %r96, %r99, %p38;
	setp.eq.s32 	%p40, %r44, 0;
	setp.eq.s32 	%p41, %r44, %r3;
	or.pred  	%p42, %p40, %p41;
	setp.eq.s32 	%p43, %r45, 0;
	or.pred  	%p44, %p42, %p43;
	setp.eq.s32 	%p45, %r45, %r3;
	or.pred  	%p46, %p45, %p44;
	max.s32 	%r100, %r44, 0;
	min.u32 	%r101, %r100, %r3;
	max.s32 	%r102, %r45, 0;
	min.u32 	%r46, %r102, %r4;
	mul.lo.s32 	%r47, %r101, %r49;
	add.s32 	%r103, %r47, %r46;
	mul.wide.s32 	%rd16, %r103, 4;
	add.s64 	%rd4, %rd1, %rd16;
	ld.global.f32 	%f55, [%rd4];
	abs.f32 	%f16, %f55;
	setp.lt.f32 	%p47, %f16, %f23;
	or.pred  	%p48, %p46, %p47;
	@%p48 bra 	$L__BB5_22;
	sub.s32 	%r104, %r44, %r52;
	max.s32 	%r105, %r104, 0;
	min.u32 	%r106, %r105, %r3;
	mad.lo.s32 	%r107, %r106, %r49, %r46;
	mul.wide.s32 	%rd17, %r107, 4;
	add.s64 	%rd18, %rd1, %rd17;
	ld.global.f32 	%f17, [%rd18];
	sub.s32 	%r108, %r45, %r53;
	max.s32 	%r109, %r108, 0;
	min.u32 	%r110, %r109, %r4;
	add.s32 	%r111, %r110, %r47;
	mul.wide.s32 	%rd19, %r111, 4;
	add.s64 	%rd20, %rd1, %rd19;
	ld.global.f32 	%f56, [%rd20];
	setp.lt.f32 	%p49, %f17, 0f00000000;
	neg.f32 	%f57, %f17;
	neg.f32 	%f58, %f56;
	selp.f32 	%f59, %f57, %f17, %p49;
	selp.f32 	%f60, %f58, %f56, %p49;
	min.f32 	%f18, %f59, %f60;
	max.f32 	%f19, %f59, %f60;
	add.f32 	%f72, %f23, %f18;
	setp.leu.f32 	%p50, %f72, %f19;
	@%p50 bra 	$L__BB5_21;
	add.f32 	%f61, %f18, %f19;
	sub.f32 	%f62, %f18, %f19;
	mul.f32 	%f63, %f62, %f62;
	sub.f32 	%f64, %f1, %f63;
	sqrt.rn.f32 	%f65, %f64;
	add.f32 	%f66, %f61, %f65;
	mul.f32 	%f72, %f66, 0f3F000000;
$L__BB5_21:
	setp.lt.f32 	%p51, %f17, 0f00000000;
	min.f32 	%f67, %f72, %f16;
	neg.f32 	%f68, %f67;
	selp.f32 	%f69, %f68, %f67, %p51;
	st.global.f32 	[%rd4], %f69;
$L__BB5_22:
	bar.sync 	0;
	add.s32 	%r112, %r7, 1;
	setp.ne.s32 	%p52, %r7, %r5;
	@%p52 bra 	$L__BB5_2;
$L__BB5_23:
	ret;

}


// ===== COMPILED SASS (sm_100) =====

	.target	sm_100

	.elftype	@"ET_EXEC"


//--------------------- .note.nv.tkinfo           --------------------------
	.section	.note.nv.tkinfo,"",@"SHT_NOTE"
	.sectionflags	@"SHF_NOTE_NV_TKINFO"
	.tkinfo
        /*0018*/ 	.word	0x00000002
        /*0030*/ 	.string	""
        /*0030*/ 	.string	"ptxas"
        /*0030*/ 	.string	"Cuda compilation tools, release 13.0, V13.0.88"
        /*0030*/ 	.string	"Build cuda_13.0.r13.0/compiler.36424714_0"
        /*0030*/ 	.string	"-arch sm_100 -m 64 "



//--------------------- .note.nv.cuinfo           --------------------------
	.section	.note.nv.cuinfo,"",@"SHT_NOTE"
	.sectionflags	@"SHF_NOTE_NV_CUINFO"
        /*0018*/ 	.short	0x0002
        /*001a*/ 	.short	0x0064
        /*001c*/ 	.short	0x0082
	.zero		2


//--------------------- .nv.info                  --------------------------
	.section	.nv.info,"",@"SHT_CUDA_INFO"
	.align	4


	//----- nvinfo : EIATTR_REGCOUNT
	.align		4
        /*0000*/ 	.byte	0x04, 0x2f
        /*0002*/ 	.short	(.L_1 - .L_0)
	.align		4
.L_0:
        /*0004*/ 	.word	index@(_ZN4cuda17_init_distance_3dEPf4dim3if)
        /*0008*/ 	.word	0x0000001b


	//----- nvinfo : EIATTR_FRAME_SIZE
	.align		4
.L_1:
        /*000c*/ 	.byte	0x04, 0x11
        /*000e*/ 	.short	(.L_3 - .L_2)
	.align		4
.L_2:
        /*0010*/ 	.word	index@($__internal_5_$__cuda_sm3x_div_rn_noftz_f32_slowpath)
        /*0014*/ 	.word	0x00000000


	//----- nvinfo : EIATTR_FRAME_SIZE
	.align		4
.L_3:
        /*0018*/ 	.byte	0x04, 0x11
        /*001a*/ 	.short	(.L_5 - .L_4)
	.align		4
.L_4:
        /*001c*/ 	.word	index@(_ZN4cuda17_init_distance_3dEPf4dim3if)
        /*0020*/ 	.word	0x00000000


	//----- nvinfo : EIATTR_REGCOUNT
	.align		4
.L_5:
        /*0024*/ 	.byte	0x04, 0x2f
        /*0026*/ 	.short	(.L_7 - .L_6)
	.align		4
.L_6:
        /*0028*/ 	.word	index@(_ZN4cuda14_init_distanceEPf4dim3if)
        /*002c*/ 	.word	0x00000017


	//----- nvinfo : EIATTR_FRAME_SIZE
	.align		4
.L_7:
        /*0030*/ 	.byte	0x04, 0x11
        /*0032*/ 	.short	(.L_9 - .L_8)
	.align		4
.L_8:
        /*0034*/ 	.word	index@($__internal_4_$__cuda_sm3x_div_rn_noftz_f32_slowpath)
        /*0038*/ 	.word	0x00000000


	//----- nvinfo : EIATTR_FRAME_SIZE
	.align		4
.L_9:
        /*003c*/ 	.byte	0x04, 0x11
        /*003e*/ 	.short	(.L_11 - .L_10)
	.align		4
.L_10:
        /*0040*/ 	.word	index@(_ZN4cuda14_init_distanceEPf4dim3if)
        /*0044*/ 	.word	0x00000000


	//----- nvinfo : EIATTR_REGCOUNT
	.align		4
.L_11:
        /*0048*/ 	.byte	0x04, 0x2f
        /*004a*/ 	.short	(.L_13 - .L_12)
	.align		4
.L_12:
        /*004c*/ 	.word	index@(_ZN4cuda9_sweep_rbEPf4dim3iiifi)
        /*0050*/ 	.word	0x00000018


	//----- nvinfo : EIATTR_FRAME_SIZE
	.align		4
.L_13:
        /*0054*/ 	.byte	0x04, 0x11
        /*0056*/ 	.short	(.L_15 - .L_14)
	.align		4
.L_14:
        /*0058*/ 	.word	index@($__internal_3_$__cuda_sm20_sqrt_rn_f32_slowpath)
        /*005c*/ 	.word	0x00000000


	//----- nvinfo : EIATTR_FRAME_SIZE
	.align		4
.L_15:
        /*0060*/ 	.byte	0x04, 0x11
        /*0062*/ 	.short	(.L_17 - .L_16)
	.align		4
.L_16:
        /*0064*/ 	.word	index@(_ZN4cuda9_sweep_rbEPf4dim3iiifi)
        /*0068*/ 	.word	0x00000000


	//----- nvinfo : EIATTR_REGCOUNT
	.align		4
.L_17:
        /*006c*/ 	.byte	0x04, 0x2f
        /*006e*/ 	.short	(.L_19 - .L_18)
	.align		4
.L_18:
        /*0070*/ 	.word	index@(_ZN4cuda9_sweep_3dEPf4dim3iiif)
        /*0074*/ 	.word	0x0000001f


	//----- nvinfo : EIATTR_FRAME_SIZE
	.align		4
.L_19:
        /*0078*/ 	.byte	0x04, 0x11
        /*007a*/ 	.short	(.L_21 - .L_20)
	.align		4
.L_20:
        /*007c*/ 	.word	index@($__internal_2_$__cuda_sm20_sqrt_rn_f32_slowpath)
        /*0080*/ 	.word	0x00000000


	//----- nvinfo : EIATTR_FRAME_SIZE
	.align		4
.L_21:
        /*0084*/ 	.byte	0x04, 0x11
        /*0086*/ 	.short	(.L_23 - .L_22)
	.align		4
.L_22:
        /*0088*/ 	.word	index@(_ZN4cuda9_sweep_3dEPf4dim3iiif)
        /*008c*/ 	.word	0x00000000


	//----- nvinfo : EIATTR_REGCOUNT
	.align		4
.L_23:
        /*0090*/ 	.byte	0x04, 0x2f
        /*0092*/ 	.short	(.L_25 - .L_24)
	.align		4
.L_24:
        /*0094*/ 	.word	index@(_ZN4cuda15_sweep_parallelEPf4dim3iiifi)
        /*0098*/ 	.word	0x0000001e


	//----- nvinfo : EIATTR_FRAME_SIZE
	.align		4
.L_25:
        /*009c*/ 	.byte	0x04, 0x11
        /*009e*/ 	.short	(.L_27 - .L_26)
	.align		4
.L_26:
        /*00a0*/ 	.word	index@($__internal_1_$__cuda_sm20_sqrt_rn_f32_slowpath)
        /*00a4*/ 	.word	0x00000000


	//----- nvinfo : EIATTR_FRAME_SIZE
	.align		4
.L_27:
        /*00a8*/ 	.byte	0x04, 0x11
        /*00aa*/ 	.short	(.L_29 - .L_28)
	.align		4
.L_28:
        /*00ac*/ 	.word	index@(_ZN4cuda15_sweep_parallelEPf4dim3iiifi)
        /*00b0*/ 	.word	0x00000000


	//----- nvinfo : EIATTR_REGCOUNT
	.align		4
.L_29:
        /*00b4*/ 	.byte	0x04, 0x2f
        /*00b6*/ 	.short	(.L_31 - .L_30)
	.align		4
.L_30:
        /*00b8*/ 	.word	index@(_ZN4cuda6_sweepEPf4dim3iif)
        /*00bc*/ 	.word	0x00000020


	//----- nvinfo : EIATTR_FRAME_SIZE
	.align		4
.L_31:
        /*00c0*/ 	.byte	0x04, 0x11
        /*00c2*/ 	.short	(.L_33 - .L_32)
	.align		4
.L_32:
        /*00c4*/ 	.word	index@($__internal_0_$__cuda_sm20_sqrt_rn_f32_slowpath)
        /*00c8*/ 	.word	0x00000000


	//----- nvinfo : EIATTR_FRAME_SIZE
	.align		4
.L_33:
        /*00cc*/ 	.byte	0x04, 0x11
        /*00ce*/ 	.short	(.L_35 - .L_34)
	.align		4
.L_34:
        /*00d0*/ 	.word	index@(_ZN4cuda6_sweepEPf4dim3iif)
        /*00d4*/ 	.word	0x00000000


	//----- nvinfo : EIATTR_MIN_STACK_SIZE
	.align		4
.L_35:
        /*00d8*/ 	.byte	0x04, 0x12
        /*00da*/ 	.short	(.L_37 - .L_36)
	.align		4
.L_36:
        /*00dc*/ 	.word	index@(_ZN4cuda6_sweepEPf4dim3iif)
        /*00e0*/ 	.word	0x00000000


	//----- nvinfo : EIATTR_MIN_STACK_SIZE
	.align		4
.L_37:
        /*00e4*/ 	.byte	0x04, 0x12
        /*00e6*/ 	.short	(.L_39 - .L_38)
	.align		4
.L_38:
        /*00e8*/ 	.word	index@(_ZN4cuda15_sweep_parallelEPf4dim3iiifi)
        /*00ec*/ 	.word	0x00000000


	//----- nvinfo : EIATTR_MIN_STACK_SIZE
	.align		4
.L_39:
        /*00f0*/ 	.byte	0x04, 0x12
        /*00f2*/ 	.short	(.L_41 - .L_40)
	.align		4
.L_40:
        /*00f4*/ 	.word	index@(_ZN4cuda9_sweep_3dEPf4dim3iiif)
        /*00f8*/ 	.word	0x00000000


	//----- nvinfo : EIATTR_MIN_STACK_SIZE
	.align		4
.L_41:
        /*00fc*/ 	.byte	0x04, 0x12
        /*00fe*/ 	.short	(.L_43 - .L_42)
	.align		4
.L_42:
        /*0100*/ 	.word	index@(_ZN4cuda9_sweep_rbEPf4dim3iiifi)
        /*0104*/ 	.word	0x00000000


	//----- nvinfo : EIATTR_MIN_STACK_SIZE
	.align		4
.L_43:
        /*0108*/ 	.byte	0x04, 0x12
        /*010a*/ 	.short	(.L_45 - .L_44)
	.align		4
.L_44:
        /*010c*/ 	.word	index@(_ZN4cuda14_init_distanceEPf4dim3if)
        /*0110*/ 	.word	0x00000000


	//----- nvinfo : EIATTR_MIN_STACK_SIZE
	.align		4
.L_45:
        /*0114*/ 	.byte	0x04, 0x12
        /*0116*/ 	.short	(.L_47 - .L_46)
	.align		4
.L_46:
        /*0118*/ 	.word	index@(_ZN4cuda17_init_distance_3dEPf4dim3if)
        /*011c*/ 	.word	0x00000000
.L_47:


//--------------------- .nv.compat                --------------------------
	.section	.nv.compat,"",@"SHT_CUDA_COMPAT_INFO"
	.align	4
        /*0000*/ 	.byte	0x02, 0x09, 0x00, 0x00, 0x02, 0x02, 0x01, 0x00, 0x02, 0x05, 0x05, 0x00, 0x03, 0x07, 0x01, 0x01
        /*0010*/ 	.byte	0x02, 0x03, 0x00, 0x00, 0x02, 0x06, 0x01, 0x00, 0x04, 0x0b, 0x08, 0x00, 0x01, 0x00, 0x00, 0x00
        /*0020*/ 	.byte	0x00, 0x00, 0x00, 0x00


//--------------------- .nv.info._ZN4cuda6_sweepEPf4dim3iif --------------------------
	.section	.nv.info._ZN4cuda6_sweepEPf4dim3iif,"",@"SHT_CUDA_INFO"
	.sectionflags	@""
	.align	4


	//----- nvinfo : EIATTR_CUDA_API_VERSION
	.align		4
        /*0000*/ 	.byte	0x04, 0x37
        /*0002*/ 	.short	(.L_49 - .L_48)
.L_48:
        /*0004*/ 	.word	0x00000082


	//----- nvinfo : EIATTR_KPARAM_INFO
	.align		4
.L_49:
        /*0008*/ 	.byte	0x04, 0x17
        /*000a*/ 	.short	(.L_51 - .L_50)
.L_50:
        /*000c*/ 	.word	0x00000000
        /*0010*/ 	.short	0x0004
        /*0012*/ 	.short	0x001c
        /*0014*/ 	.byte	0x00, 0xf0, 0x11, 0x00


	//----- nvinfo : EIATTR_KPARAM_INFO
	.align		4
.L_51:
        /*0018*/ 	.byte	0x04, 0x17
        /*001a*/ 	.short	(.L_53 - .L_52)
.L_52:
        /*001c*/ 	.word	0x00000000
        /*0020*/ 	.short	0x0003
        /*0022*/ 	.short	0x0018
        /*0024*/ 	.byte	0x00, 0xf0, 0x11, 0x00


	//----- nvinfo : EIATTR_KPARAM_INFO
	.align		4
.L_53:
        /*0028*/ 	.byte	0x04, 0x17
        /*002a*/ 	.short	(.L_55 - .L_54)
.L_54:
        /*002c*/ 	.word	0x00000000
        /*0030*/ 	.short	0x0002
        /*0032*/ 	.short	0x0014
        /*0034*/ 	.byte	0x00, 0xf0, 0x11, 0x00


	//----- nvinfo : EIATTR_KPARAM_INFO
	.align		4
.L_55:
        /*0038*/ 	.byte	0x04, 0x17
        /*003a*/ 	.short	(.L_57 - .L_56)
.L_56:
        /*003c*/ 	.word	0x00000000
        /*0040*/ 	.short	0x0001
        /*0042*/ 	.short	0x0008
        /*0044*/ 	.byte	0x00, 0xf0, 0x31, 0x00


	//----- nvinfo : EIATTR_KPARAM_INFO
	.align		4
.L_57:
        /*0048*/ 	.byte	0x04, 0x17
        /*004a*/ 	.short	(.L_59 - .L_58)
.L_58:
        /*004c*/ 	.word	0x00000000
        /*0050*/ 	.short	0x0000
        /*0052*/ 	.short	0x0000
        /*0054*/ 	.byte	0x00, 0xf5, 0x21, 0x00


	//----- nvinfo : EIATTR_SPARSE_MMA_MASK
	.align		4
.L_59:
        /*0058*/ 	.byte	0x03, 0x50
        /*005a*/ 	.short	0x0000


	//----- nvinfo : EIATTR_MAXREG_COUNT
	.align		4
        /*005c*/ 	.byte	0x03, 0x1b
        /*005e*/ 	.short	0x00ff


	//----- nvinfo : EIATTR_NUM_BARRIERS
	.align		4
        /*0060*/ 	.byte	0x02, 0x4c
        /*0062*/ 	.byte	0x01
	.zero		1


	//----- nvinfo : EIATTR_MERCURY_ISA_VERSION
	.align		4
        /*0064*/ 	.byte	0x03, 0x5f
        /*0066*/ 	.short	0x0101


	//----- nvinfo : EIATTR_VRC_CTA_INIT_COUNT
	.align		4
        /*0068*/ 	.byte	0x02, 0x4a
	.zero		1
	.zero		1


	//----- nvinfo : EIATTR_EXIT_INSTR_OFFSETS
	.align		4
        /*006c*/ 	.byte	0x04, 0x1c
        /*006e*/ 	.short	(.L_61 - .L_60)


	//   ....[0]....
.L_60:
        /*0070*/ 	.word	0x00000030


	//   ....[1]....
        /*0074*/ 	.word	0x00001190


	//----- nvinfo : EIATTR_CRS_STACK_SIZE
	.align		4
.L_61:
        /*0078*/ 	.byte	0x04, 0x1e
        /*007a*/ 	.short	(.L_63 - .L_62)
.L_62:
        /*007c*/ 	.word	0x00000000


	//----- nvinfo : EIATTR_CBANK_PARAM_SIZE
	.align		4
.L_63:
        /*0080*/ 	.byte	0x03, 0x19
        /*0082*/ 	.short	0x0020


	//----- nvinfo : EIATTR_PARAM_CBANK
	.align		4
        /*0084*/ 	.byte	0x04, 0x0a
        /*0086*/ 	.short	(.L_65 - .L_64)
	.align		4
.L_64:
        /*0088*/ 	.word	index@(.nv.constant0._ZN4cuda6_sweepEPf4dim3iif)
        /*008c*/ 	.short	0x0380
        /*008e*/ 	.short	0x0020


	//----- nvinfo : EIATTR_SW_WAR
	.align		4
.L_65:
        /*0090*/ 	.byte	0x04, 0x36
        /*0092*/ 	.short	(.L_67 - .L_66)
.L_66:
        /*0094*/ 	.word	0x00000008
.L_67:


//--------------------- .nv.info._ZN4cuda15_sweep_parallelEPf4dim3iiifi --------------------------
	.section	.nv.info._ZN4cuda15_sweep_parallelEPf4dim3iiifi,"",@"SHT_CUDA_INFO"
	.sectionflags	@""
	.align	4


	//----- nvinfo : EIATTR_CUDA_API_VERSION
	.align		4
        /*0000*/ 	.byte	0x04, 0x37
        /*0002*/ 	.short	(.L_69 - .L_68)
.L_68:
        /*0004*/ 	.word	0x00000082


	//----- nvinfo : EIATTR_KPARAM_INFO
	.align		4
.L_69:
        /*0008*/ 	.byte	0x04, 0x17
        /*000a*/ 	.short	(.L_71 - .L_70)
.L_70:
        /*000c*/ 	.word	0x00000000
        /*0010*/ 	.short	0x0006
        /*0012*/ 	.short	0x0024
        /*0014*/ 	.byte	0x00, 0xf0, 0x11, 0x00


	//----- nvinfo : EIATTR_KPARAM_INFO
	.align		4
.L_71:
        /*0018*/ 	.byte	0x04, 0x17
        /*001a*/ 	.short	(.L_73 - .L_72)
.L_72:
        /*001c*/ 	.word	0x00000000
        /*0020*/ 	.short	0x0005
        /*0022*/ 	.short	0x0020
        /*0024*/ 	.byte	0x00, 0xf0, 0x11, 0x00


	//----- nvinfo : EIATTR_KPARAM_INFO
	.align		4
.L_73:
        /*0028*/ 	.byte	0x04, 0x17
        /*002a*/ 	.short	(.L_75 - .L_74)
.L_74:
        /*002c*/ 	.word	0x00000000
        /*0030*/ 	.short	0x0004
        /*0032*/ 	.short	0x001c
        /*0034*/ 	.byte	0x00, 0xf0, 0x11, 0x00


	//----- nvinfo : EIATTR_KPARAM_INFO
	.align		4
.L_75:
        /*0038*/ 	.byte	0x04, 0x17
        /*003a*/ 	.short	(.L_77 - .L_76)
.L_76:
        /*003c*/ 	.word	0x00000000
        /*0040*/ 	.short	0x0003
        /*0042*/ 	.short	0x0018
        /*0044*/ 	.byte	0x00, 0xf0, 0x11, 0x00


	//----- nvinfo : EIATTR_KPARAM_INFO
	.align		4
.L_77:
        /*0048*/ 	.byte	0x04, 0x17
        /*004a*/ 	.short	(.L_79 - .L_78)
.L_78:
        /*004c*/ 	.word	0x00000000
        /*0050*/ 	.short	0x0002
        /*0052*/ 	.short	0x0014
        /*0054*/ 	.byte	0x00, 0xf0, 0x11, 0x00


	//----- nvinfo : EIATTR_KPARAM_INFO
	.align		4
.L_79:
        /*0058*/ 	.byte	0x04, 0x17
        /*005a*/ 	.short	(.L_81 - .L_80)
.L_80:
        /*005c*/ 	.word	0x00000000
        /*0060*/ 	.short	0x0001
        /*0062*/ 	.short	0x0008
        /*0064*/ 	.byte	0x00, 0xf0, 0x31, 0x00


	//----- nvinfo : EIATTR_KPARAM_INFO
	.align		4
.L_81:
        /*0068*/ 	.byte	0x04, 0x17
        /*006a*/ 	.short	(.L_83 - .L_82)
.L_82:
        /*006c*/ 	.word	0x00000000
        /*0070*/ 	.short	0x0000
        /*0072*/ 	.short	0x0000
        /*0074*/ 	.byte	0x00, 0xf5, 0x21, 0x00


	//----- nvinfo : EIATTR_SPARSE_MMA_MASK
	.align		4
.L_83:
        /*0078*/ 	.byte	0x03, 0x50
        /*007a*/ 	.short	0x0000


	//----- nvinfo : EIATTR_MAXREG_COUNT
	.align		4
        /*007c*/ 	.byte	0x03, 0x1b
        /*007e*/ 	.short	0x00ff


	//----- nvinfo : EIATTR_MERCURY_ISA_VERSION
	.align		4
        /*0080*/ 	.byte	0x03, 0x5f
        /*0082*/ 	.short	0x0101


	//----- nvinfo : EIATTR_VRC_CTA_INIT_COUNT
	.align		4
        /*0084*/ 	.byte	0x02, 0x4a
	.zero		1
	.zero		1


	//----- nvinfo : EIATTR_EXIT_INSTR_OFFSETS
	.align		4
        /*0088*/ 	.byte	0x04, 0x1c
        /*008a*/ 	.short	(.L_85 - .L_84)


	//   ....[0]....
.L_84:
        /*008c*/ 	.word	0x00000220


	//   ....[1]....
        /*0090*/ 	.word	0x00000dc0


	//----- nvinfo : EIATTR_CRS_STACK_SIZE
	.align		4
.L_85:
        /*0094*/ 	.byte	0x04, 0x1e
        /*0096*/ 	.short	(.L_87 - .L_86)
.L_86:
        /*0098*/ 	.word	0x00000000


	//----- nvinfo : EIATTR_CBANK_PARAM_SIZE
	.align		4
.L_87:
        /*009c*/ 	.byte	0x03, 0x19
        /*009e*/ 	.short	0x0028


	//----- nvinfo : EIATTR_PARAM_CBANK
	.align		4
        /*00a0*/ 	.byte	0x04, 0x0a
        /*00a2*/ 	.short	(.L_89 - .L_88)
	.align		4
.L_88:
        /*00a4*/ 	.word	index@(.nv.constant0._ZN4cuda15_sweep_parallelEPf4dim3iiifi)
        /*00a8*/ 	.short	0x0380
        /*00aa*/ 	.short	0x0028


	//----- nvinfo : EIATTR_SW_WAR
	.align		4
.L_89:
        /*00ac*/ 	.byte	0x04, 0x36
        /*00ae*/ 	.short	(.L_91 - .L_90)
.L_90:
        /*00b0*/ 	.word	0x00000008
.L_91:


//--------------------- .nv.info._ZN4cuda9_sweep_3dEPf4dim3iiif --------------------------
	.section	.nv.info._ZN4cuda9_sweep_3dEPf4dim3iiif,"",@"SHT_CUDA_INFO"
	.sectionflags	@""
	.align	4


	//----- nvinfo : EIATTR_CUDA_API_VERSION
	.align		4
        /*0000*/ 	.byte	0x04, 0x37
        /*0002*/ 	.short	(.L_93 - .L_92)
.L_92:
        /*0004*/ 	.word	0x00000082


	//----- nvinfo : EIATTR_KPARAM_INFO
	.align		4
.L_93:
        /*0008*/ 	.byte	0x04, 0x17
        /*000a*/ 	.short	(.L_95 - .L_94)
.L_94:
        /*000c*/ 	.word	0x00000000
        /*0010*/ 	.short	0x0005
        /*0012*/ 	.short	0x0020
        /*0014*/ 	.byte	0x00, 0xf0, 0x11, 0x00


	//----- nvinfo : EIATTR_KPARAM_INFO
	.align		4
.L_95:
        /*0018*/ 	.byte	0x04, 0x17
        /*001a*/ 	.short	(.L_97 - .L_96)
.L_96:
        /*001c*/ 	.word	0x00000000
        /*0020*/ 	.short	0x0004
        /*0022*/ 	.short	0x001c
        /*0024*/ 	.byte	0x00, 0xf0, 0x11, 0x00


	//----- nvinfo : EIATTR_KPARAM_INFO
	.align		4
.L_97:
        /*0028*/ 	.byte	0x04, 0x17
        /*002a*/ 	.short	(.L_99 - .L_98)
.L_98:
        /*002c*/ 	.word	0x00000000
        /*0030*/ 	.short	0x0003
        /*0032*/ 	.short	0x0018
        /*0034*/ 	.byte	0x00, 0xf0, 0x11, 0x00


	//----- nvinfo : EIATTR_KPARAM_INFO
	.align		4
.L_99:
        /*0038*/ 	.byte	0x04, 0x17
        /*003a*/ 	.short	(.L_101 - .L_100)
.L_100:
        /*003c*/ 	.word	0x00000000
        /*0040*/ 	.short	0x0002
        /*0042*/ 	.short	0x0014
        /*0044*/ 	.byte	0x00, 0xf0, 0x11, 0x00


	//----- nvinfo : EIATTR_KPARAM_INFO
	.align		4
.L_101:
        /*0048*/ 	.byte	0x04, 0x17
        /*004a*/ 	.short	(.L_103 - .L_102)
.L_102:
        /*004c*/ 	.word	0x00000000
        /*0050*/ 	.short	0x0001
        /*0052*/ 	.short	0x0008
        /*0054*/ 	.byte	0x00, 0xf0, 0x31, 0x00


	//----- nvinfo : EIATTR_KPARAM_INFO
	.align		4
.L_103:
        /*0058*/ 	.byte	0x04, 0x17
        /*005a*/ 	.short	(.L_105 - .L_104)
.L_104:
        /*005c*/ 	.word	0x00000000
        /*0060*/ 	.short	0x0000
        /*0062*/ 	.short	0x0000
        /*0064*/ 	.byte	0x00, 0xf5, 0x21, 0x00


	//----- nvinfo : EIATTR_SPARSE_MMA_MASK
	.align		4
.L_105:
        /*0068*/ 	.byte	0x03, 0x50
        /*006a*/ 	.short	0x0000


	//----- nvinfo : EIATTR_MAXREG_COUNT
	.align		4
        /*006c*/ 	.byte	0x03, 0x1b
        /*006e*/ 	.short	0x00ff


	//----- nvinfo : EIATTR_NUM_BARRIERS
	.align		4
        /*0070*/ 	.byte	0x02, 0x4c
        /*0072*/ 	.byte	0x01
	.zero		1


	//----- nvinfo : EIATTR_MERCURY_ISA_VERSION
	.align		4
        /*0074*/ 	.byte	0x03, 0x5f
        /*0076*/ 	.short	0x0101


	//----- nvinfo : EIATTR_VRC_CTA_INIT_COUNT
	.align		4
        /*0078*/ 	.byte	0x02, 0x4a
	.zero		1
	.zero		1


	//----- nvinfo : EIATTR_EXIT_INSTR_OFFSETS
	.align		4
        /*007c*/ 	.byte	0x04, 0x1c
        /*007e*/ 	.short	(.L_107 - .L_106)


	//   ....[0]....
.L_106:
        /*0080*/ 	.word	0x00000030


	//   ....[1]....
        /*0084*/ 	.word	0x00000dc0


	//----- nvinfo : EIATTR_CRS_STACK_SIZE
	.align		4
.L_107:
        /*0088*/ 	.byte	0x04, 0x1e
        /*008a*/ 	.short	(.L_109 - .L_108)
.L_108:
        /*008c*/ 	.word	0x00000000


	//----- nvinfo : EIATTR_CBANK_PARAM_SIZE
	.align		4
.L_109:
        /*0090*/ 	.byte	0x03, 0x19
        /*0092*/ 	.short	0x0024


	//----- nvinfo : EIATTR_PARAM_CBANK
	.align		4
        /*0094*/ 	.byte	0x04, 0x0a
        /*0096*/ 	.short	(.L_111 - .L_110)
	.align		4
.L_110:
        /*0098*/ 	.word	index@(.nv.constant0._ZN4cuda9_sweep_3dEPf4dim3iiif)
        /*009c*/ 	.short	0x0380
        /*009e*/ 	.short	0x0024


	//----- nvinfo : EIATTR_SW_WAR
	.align		4
.L_111:
        /*00a0*/ 	.byte	0x04, 0x36
        /*00a2*/ 	.short	(.L_113 - .L_112)
.L_112:
        /*00a4*/ 	.word	0x00000008
.L_113:


//--------------------- .nv.info._ZN4cuda9_sweep_rbEPf4dim3iiifi --------------------------
	.section	.nv.info._ZN4cuda9_sweep_rbEPf4dim3iiifi,"",@"SHT_CUDA_INFO"
	.sectionflags	@""
	.align	4


	//----- nvinfo : EIATTR_CUDA_API_VERSION
	.align		4
        /*0000*/ 	.byte	0x04, 0x37
        /*0002*/ 	.short	(.L_115 - .L_114)
.L_114:
        /*0004*/ 	.word	0x00000082


	//----- nvinfo : EIATTR_KPARAM_INFO
	.align		4
.L_115:
        /*0008*/ 	.byte	0x04, 0x17
        /*000a*/ 	.short	(.L_117 - .L_116)
.L_116:
        /*000c*/ 	.word	0x00000000
        /*0010*/ 	.short	0x0006
        /*0012*/ 	.short	0x0024
        /*0014*/ 	.byte	0x00, 0xf0, 0x11, 0x00


	//----- nvinfo : EIATTR_KPARAM_INFO
	.align		4
.L_117:
        /*0018*/ 	.byte	0x04, 0x17
        /*001a*/ 	.short	(.L_119 - .L_118)
.L_118:
        /*001c*/ 	.word	0x00000000
        /*0020*/ 	.short	0x0005
        /*0022*/ 	.short	0x0020
        /*0024*/ 	.byte	0x00, 0xf0, 0x11, 0x00


	//----- nvinfo : EIATTR_KPARAM_INFO
	.align		4
.L_119:
        /*0028*/ 	.byte	0x04, 0x17
        /*002a*/ 	.short	(.L_121 - .L_120)
.L_120:
        /*002c*/ 	.word	0x00000000
        /*0030*/ 	.short	0x0004
        /*0032*/ 	.short	0x001c
        /*0034*/ 	.byte	0x00, 0xf0, 0x11, 0x00


	//----- nvinfo : EIATTR_KPARAM_INFO
	.align		4
.L_121:
        /*0038*/ 	.byte	0x04, 0x17
        /*003a*/ 	.short	(.L_123 - .L_122)
.L_122:
        /*003c*/ 	.word	0x00000000
        /*0040*/ 	.short	0x0003
        /*0042*/ 	.short	0x0018
        /*0044*/ 	.byte	0x00, 0xf0, 0x11, 0x00


	//----- nvinfo : EIATTR_KPARAM_INFO
	.align		4
.L_123:
        /*0048*/ 	.byte	0x04, 0x17
        /*004a*/ 	.short	(.L_125 - .L_124)
.L_124:
        /*004c*/ 	.word	0x00000000
        /*0050*/ 	.short	0x0002
        /*0052*/ 	.short	0x0014
        /*0054*/ 	.byte	0x00, 0xf0, 0x11, 0x00


	//----- nvinfo : EIATTR_KPARAM_INFO
	.align		4
.L_125:
        /*0058*/ 	.byte	0x04, 0x17
        /*005a*/ 	.short	(.L_127 - .L_126)
.L_126:
        /*005c*/ 	.word	0x00000000
        /*0060*/ 	.short	0x0001
        /*0062*/ 	.short	0x0008
        /*0064*/ 	.byte	0x00, 0xf0, 0x31, 0x00


	//----- nvinfo : EIATTR_KPARAM_INFO
	.align		4
.L_127:
        /*0068*/ 	.byte	0x04, 0x17
        /*006a*/ 	.short	(.L_129 - .L_128)
.L_128:
        /*006c*/ 	.word	0x00000000
        /*0070*/ 	.short	0x0000
        /*0072*/ 	.short	0x0000
        /*0074*/ 	.byte	0x00, 0xf5, 0x21, 0x00


	//----- nvinfo : EIATTR_SPARSE_MMA_MASK
	.align		4
.L_129:
        /*0078*/ 	.byte	0x03, 0x50
        /*007a*/ 	.short	0x0000


	//----- nvinfo : EIATTR_MAXREG_COUNT
	.align		4
        /*007c*/ 	.byte	0x03, 0x1b
        /*007e*/ 	.short	0x00ff


	//----- nvinfo : EIATTR_MERCURY_ISA_VERSION
	.align		4
        /*0080*/ 	.byte	0x03, 0x5f
        /*0082*/ 	.short	0x0101


	//----- nvinfo : EIATTR_VRC_CTA_INIT_COUNT
	.align		4
        /*0084*/ 	.byte	0x02, 0x4a
	.zero		1
	.zero		1


	//----- nvinfo : EIATTR_EXIT_INSTR_OFFSETS
	.align		4
        /*0088*/ 	.byte	0x04, 0x1c
        /*008a*/ 	.short	(.L_131 - .L_130)


	//   ....[0]....
.L_130:
        /*008c*/ 	.word	0x00000130


	//   ....[1]....
        /*0090*/ 	.word	0x00000190


	//   ....[2]....
        /*0094*/ 	.word	0x000003e0


	//   ....[3]....
        /*0098*/ 	.word	0x00000a90


	//----- nvinfo : EIATTR_CRS_STACK_SIZE
	.align		4
.L_131:
        /*009c*/ 	.byte	0x04, 0x1e
        /*009e*/ 	.short	(.L_133 - .L_132)
.L_132:
        /*00a0*/ 	.word	0x00000000


	//----- nvinfo : EIATTR_CBANK_PARAM_SIZE
	.align		4
.L_133:
        /*00a4*/ 	.byte	0x03, 0x19
        /*00a6*/ 	.short	0x0028


	//----- nvinfo : EIATTR_PARAM_CBANK
	.align		4
        /*00a8*/ 	.byte	0x04, 0x0a
        /*00aa*/ 	.short	(.L_135 - .L_134)
	.align		4
.L_134:
        /*00ac*/ 	.word	index@(.nv.constant0._ZN4cuda9_sweep_rbEPf4dim3iiifi)
        /*00b0*/ 	.short	0x0380
        /*00b2*/ 	.short	0x0028


	//----- nvinfo : EIATTR_SW_WAR
	.align		4
.L_135:
        /*00b4*/ 	.byte	0x04, 0x36
        /*00b6*/ 	.short	(.L_137 - .L_136)
.L_136:
        /*00b8*/ 	.word	0x00000008
.L_137:


//--------------------- .nv.info._ZN4cuda14_init_distanceEPf4dim3if --------------------------
	.section	.nv.info._ZN4cuda14_init_distanceEPf4dim3if,"",@"SHT_CUDA_INFO"
	.sectionflags	@""
	.align	4


	//----- nvinfo : EIATTR_CUDA_API_VERSION
	.align		4
        /*0000*/ 	.byte	0x04, 0x37
        /*0002*/ 	.short	(.L_139 - .L_138)
.L_138:
        /*0004*/ 	.word	0x00000082


	//----- nvinfo : EIATTR_KPARAM_INFO
	.align		4
.L_139:
        /*0008*/ 	.byte	0x04, 0x17
        /*000a*/ 	.short	(.L_141 - .L_140)
.L_140:
        /*000c*/ 	.word	0x00000000
        /*0010*/ 	.short	0x0003
        /*0012*/ 	.short	0x0018
        /*0014*/ 	.byte	0x00, 0xf0, 0x11, 0x00


	//----- nvinfo : EIATTR_KPARAM_INFO
	.align		4
.L_141:
        /*0018*/ 	.byte	0x04, 0x17
        /*001a*/ 	.short	(.L_143 - .L_142)
.L_142:
        /*001c*/ 	.word	0x00000000
        /*0020*/ 	.short	0x0002
        /*0022*/ 	.short	0x0014
        /*0024*/ 	.byte	0x00, 0xf0, 0x11, 0x00


	//----- nvinfo : EIATTR_KPARAM_INFO
	.align		4
.L_143:
        /*0028*/ 	.byte	0x04, 0x17
        /*002a*/ 	.short	(.L_145 - .L_144)
.L_144:
        /*002c*/ 	.word	0x00000000
        /*0030*/ 	.short	0x0001
        /*0032*/ 	.short	0x0008
        /*0034*/ 	.byte	0x00, 0xf0, 0x31, 0x00


	//----- nvinfo : EIATTR_KPARAM_INFO
	.align		4
.L_145:
        /*0038*/ 	.byte	0x04, 0x17
        /*003a*/ 	.short	(.L_147 - .L_146)
.L_146:
        /*003c*/ 	.word	0x00000000
        /*0040*/ 	.short	0x0000
        /*0042*/ 	.short	0x0000
        /*0044*/ 	.byte	0x00, 0xf5, 0x21, 0x00


	//----- nvinfo : EIATTR_SPARSE_MMA_MASK
	.align		4
.L_147:
        /*0048*/ 	.byte	0x03, 0x50
        /*004a*/ 	.short	0x0000


	//----- nvinfo : EIATTR_MAXREG_COUNT
	.align		4
        /*004c*/ 	.byte	0x03, 0x1b
        /*004e*/ 	.short	0x00ff


	//----- nvinfo : EIATTR_MERCURY_ISA_VERSION
	.align		4
        /*0050*/ 	.byte	0x03, 0x5f
        /*0052*/ 	.short	0x0101


	//----- nvinfo : EIATTR_VRC_CTA_INIT_COUNT
	.align		4
        /*0054*/ 	.byte	0x02, 0x4a
	.zero		1
	.zero		1


	//----- nvinfo : EIATTR_EXIT_INSTR_OFFSETS
	.align		4
        /*0058*/ 	.byte	0x04, 0x1c
        /*005a*/ 	.short	(.L_149 - .L_148)


	//   ....[0]....
.L_148:
        /*005c*/ 	.word	0x000000d0


	//   ....[1]....
        /*0060*/ 	.word	0x00000370


	//   ....[2]....
        /*0064*/ 	.word	0x000009f0


	//   ....[3]....
        /*0068*/ 	.word	0x00000a20


	//   ....[4]....
        /*006c*/ 	.word	0x00000a40


	//   ....[5]....
        /*0070*/ 	.word	0x00001060


	//   ....[6]....
        /*0074*/ 	.word	0x00001090


	//----- nvinfo : EIATTR_CRS_STACK_SIZE
	.align		4
.L_149:
        /*0078*/ 	.byte	0x04, 0x1e
        /*007a*/ 	.short	(.L_151 - .L_150)
.L_150:
        /*007c*/ 	.word	0x00000000


	//----- nvinfo : EIATTR_CBANK_PARAM_SIZE
	.align		4
.L_151:
        /*0080*/ 	.byte	0x03, 0x19
        /*0082*/ 	.short	0x001c


	//----- nvinfo : EIATTR_PARAM_CBANK
	.align		4
        /*0084*/ 	.byte	0x04, 0x0a
        /*0086*/ 	.short	(.L_153 - .L_152)
	.align		4
.L_152:
        /*0088*/ 	.word	index@(.nv.constant0._ZN4cuda14_init_distanceEPf4dim3if)
        /*008c*/ 	.short	0x0380
        /*008e*/ 	.short	0x001c


	//----- nvinfo : EIATTR_SW_WAR
	.align		4
.L_153:
        /*0090*/ 	.byte	0x04, 0x36
        /*0092*/ 	.short	(.L_155 - .L_154)
.L_154:
        /*0094*/ 	.word	0x00000008
.L_155:


//--------------------- .nv.info._ZN4cuda17_init_distance_3dEPf4dim3if --------------------------
	.section	.nv.info._ZN4cuda17_init_distance_3dEPf4dim3if,"",@"SHT_CUDA_INFO"
	.sectionflags	@""
	.align	4


	//----- nvinfo : EIATTR_CUDA_API_VERSION
	.align		4
        /*0000*/ 	.byte	0x04, 0x37
        /*0002*/ 	.short	(.L_157 - .L_156)
.L_156:
        /*0004*/ 	.word	0x00000082


	//----- nvinfo : EIATTR_KPARAM_INFO
	.align		4
.L_157:
        /*0008*/ 	.byte	0x04, 0x17
        /*000a*/ 	.short	(.L_159 - .L_158)
.L_158:
        /*000c*/ 	.word	0x00000000
        /*0010*/ 	.short	0x0003
        /*0012*/ 	.short	0x0018
        /*0014*/ 	.byte	0x00, 0xf0, 0x11, 0x00


	//----- nvinfo : EIATTR_KPARAM_INFO
	.align		4
.L_159:
        /*0018*/ 	.byte	0x04, 0x17
        /*001a*/ 	.short	(.L_161 - .L_160)
.L_160:
        /*001c*/ 	.word	0x00000000
        /*0020*/ 	.short	0x0002
        /*0022*/ 	.short	0x0014
        /*0024*/ 	.byte	0x00, 0xf0, 0x11, 0x00


	//----- nvinfo : EIATTR_KPARAM_INFO
	.align		4
.L_161:
        /*0028*/ 	.byte	0x04, 0x17
        /*002a*/ 	.short	(.L_163 - .L_162)
.L_162:
        /*002c*/ 	.word	0x00000000
        /*0030*/ 	.short	0x0001
        /*0032*/ 	.short	0x0008
        /*0034*/ 	.byte	0x00, 0xf0, 0x31, 0x00


	//----- nvinfo : EIATTR_KPARAM_INFO
	.align		4
.L_163:
        /*0038*/ 	.byte	0x04, 0x17
        /*003a*/ 	.short	(.L_165 - .L_164)
.L_164:
        /*003c*/ 	.word	0x00000000
        /*0040*/ 	.short	0x0000
        /*0042*/ 	.short	0x0000
        /*0044*/ 	.byte	0x00, 0xf5, 0x21, 0x00


	//----- nvinfo : EIATTR_SPARSE_MMA_MASK
	.align		4
.L_165:
        /*0048*/ 	.byte	0x03, 0x50
        /*004a*/ 	.short	0x0000


	//----- nvinfo : EIATTR_MAXREG_COUNT
	.align		4
        /*004c*/ 	.byte	0x03, 0x1b
        /*004e*/ 	.short	0x00ff


	//----- nvinfo : EIATTR_MERCURY_ISA_VERSION
	.align		4
        /*0050*/ 	.byte	0x03, 0x5f
        /*0052*/ 	.short	0x0101


	//----- nvinfo : EIATTR_VRC_CTA_INIT_COUNT
	.align		4
        /*0054*/ 	.byte	0x02, 0x4a
	.zero		1
	.zero		1


	//----- nvinfo : EIATTR_EXIT_INSTR_OFFSETS
	.align		4
        /*0058*/ 	.byte	0x04, 0x1c
        /*005a*/ 	.short	(.L_167 - .L_166)


	//   ....[0]....
.L_166:
        /*005c*/ 	.word	0x00000130


	//   ....[1]....
        /*0060*/ 	.word	0x00000540


	//   ....[2]....
        /*0064*/ 	.word	0x00000ec0


	//   ....[3]....
        /*0068*/ 	.word	0x00000ef0


	//   ....[4]....
        /*006c*/ 	.word	0x00000f10


	//   ....[5]....
        /*0070*/ 	.word	0x00001810


	//   ....[6]....
        /*0074*/ 	.word	0x00001840


	//----- nvinfo : EIATTR_CRS_STACK_SIZE
	.align		4
.L_167:
        /*0078*/ 	.byte	0x04, 0x1e
        /*007a*/ 	.short	(.L_169 - .L_168)
.L_168:
        /*007c*/ 	.word	0x00000000


	//----- nvinfo : EIATTR_CBANK_PARAM_SIZE
	.align		4
.L_169:
        /*0080*/ 	.byte	0x03, 0x19
        /*0082*/ 	.short	0x001c


	//----- nvinfo : EIATTR_PARAM_CBANK
	.align		4
        /*0084*/ 	.byte	0x04, 0x0a
        /*0086*/ 	.short	(.L_171 - .L_170)
	.align		4
.L_170:
        /*0088*/ 	.word	index@(.nv.constant0._ZN4cuda17_init_distance_3dEPf4dim3if)
        /*008c*/ 	.short	0x0380
        /*008e*/ 	.short	0x001c


	//----- nvinfo : EIATTR_SW_WAR
	.align		4
.L_171:
        /*0090*/ 	.byte	0x04, 0x36
        /*0092*/ 	.short	(.L_173 - .L_172)
.L_172:
        /*0094*/ 	.word	0x00000008
.L_173:


//--------------------- .nv.callgraph             --------------------------
	.section	.nv.callgraph,"",@"SHT_CUDA_CALLGRAPH"
	.align	4
	.sectionentsize	8
	.align		4
        /*0000*/ 	.word	0x00000000
	.align		4
        /*0004*/ 	.word	0xffffffff
	.align		4
        /*0008*/ 	.word	0x00000000
	.align		4
        /*000c*/ 	.word	0xfffffffe
	.align		4
        /*0010*/ 	.word	0x00000000
	.align		4
        /*0014*/ 	.word	0xfffffffd
	.align		4
        /*0018*/ 	.word	0x00000000
	.align		4
        /*001c*/ 	.word	0xfffffffc


//--------------------- .text._ZN4cuda6_sweepEPf4dim3iif --------------------------
	.section	.text._ZN4cuda6_sweepEPf4dim3iif,"ax",@progbits
	.align	128
        .global         _ZN4cuda6_sweepEPf4dim3iif
        .type           _ZN4cuda6_sweepEPf4dim3iif,@function
        .size           _ZN4cuda6_sweepEPf4dim3iif,(.L_x_174 - _ZN4cuda6_sweepEPf4dim3iif)
        .other          _ZN4cuda6_sweepEPf4dim3iif,@"STO_CUDA_ENTRY STV_DEFAULT"
_ZN4cuda6_sweepEPf4dim3iif:
.text._ZN4cuda6_sweepEPf4dim3iif:
[----:B------:R-:W-:Y:S08]  /*0000*/  LDC R1, c[0x0][0x37c] ;  /* 0x0000df00ff017b82 */ /* 0x000ff00000000800 */
[----:B------:R-:W0:Y:S02]  /*0010*/  LDC R23, c[0x0][0x388] ;  /* 0x0000e200ff177b82 */ /* 0x000e240000000800 */
[----:B0-----:R-:W-:-:S13]  /*0020*/  ISETP.GE.AND P0, PT, R23, 0x1, PT ;  /* 0x000000011700780c */ /* 0x001fda0003f06270 */
[----:B------:R-:W-:Y:S05]  /*0030*/  @!P0 EXIT ;  /* 0x000000000000894d */ /* 0x000fea0003800000 */
[----:B------:R-:W0:Y:S01]  /*0040*/  S2R R22, SR_TID.X ;  /* 0x0000000000167919 */ /* 0x000e220000002100 */
[----:B------:R-:W1:Y:S01]  /*0050*/  LDC R5, c[0x0][0x39c] ;  /* 0x0000e700ff057b82 */ /* 0x000e620000000800 */
[----:B------:R-:W0:Y:S01]  /*0060*/  LDCU UR5, c[0x0][0x360] ;  /* 0x00006c00ff0577ac */ /* 0x000e220008000800 */
[C---:B------:R-:W-:Y:S01]  /*0070*/  IMAD.SHL.U32 R10, R23.reuse, 0x2, RZ ;  /* 0x00000002170a7824 */ /* 0x040fe200078e00ff */
[----:B------:R-:W0:Y:S01]  /*0080*/  S2R R3, SR_CTAID.X ;  /* 0x0000000000037919 */ /* 0x000e220000002500 */
[----:B------:R-:W-:Y:S01]  /*0090*/  VIADD R23, R23, 0xffffffff ;  /* 0xffffffff17177836 */ /* 0x000fe20000000000 */
[----:B------:R-:W2:Y:S01]  /*00a0*/  LDCU UR4, c[0x0][0x38c] ;  /* 0x00007180ff0477ac */ /* 0x000ea20008000800 */
[----:B------:R-:W-:Y:S01]  /*00b0*/  IMAD.MOV.U32 R21, RZ, RZ, 0x2 ;  /* 0x00000002ff157424 */ /* 0x000fe200078e00ff */
[----:B------:R-:W-:Y:S01]  /*00c0*/  VIMNMX R10, PT, PT, R10, 0x2, !PT ;  /* 0x000000020a0a7848 */ /* 0x000fe20007fe0100 */
[----:B------:R-:W3:Y:S01]  /*00d0*/  LDCU.64 UR6, c[0x0][0x358] ;  /* 0x00006b00ff0677ac */ /* 0x000ee20008000a00 */
[----:B--2---:R-:W-:Y:S01]  /*00e0*/  UIADD3 UR4, UPT, UPT, UR4, -0x1, URZ ;  /* 0xffffffff04047890 */ /* 0x004fe2000fffe0ff */
[----:B-1----:R-:W-:-:S04]  /*00f0*/  FADD R20, R5, R5 ;  /* 0x0000000505147221 */ /* 0x002fc80000000000 */
[----:B------:R-:W-:Y:S01]  /*0100*/  FMUL R20, R20, R5 ;  /* 0x0000000514147220 */ /* 0x000fe20000400000 */
[----:B0--3--:R-:W-:-:S07]  /*0110*/  IMAD R22, R3, UR5, R22 ;  /* 0x0000000503167c24 */ /* 0x009fce000f8e0216 */
.L_x_23:
[----:B0-----:R-:W0:Y:S01]  /*0120*/  I2F.U32.RP R0, UR5 ;  /* 0x0000000500007d06 */ /* 0x001e220008209000 */
[----:B-1----:R-:W1:Y:S01]  /*0130*/  LDC R12, c[0x0][0x388] ;  /* 0x0000e200ff0c7b82 */ /* 0x002e620000000800 */
[----:B------:R-:W-:Y:S01]  /*0140*/  VIADD R13, R21, 0xffffffff ;  /* 0xffffffff150d7836 */ /* 0x000fe20000000000 */
[----:B------:R-:W-:-:S05]  /*0150*/  ISETP.NE.U32.AND P2, PT, RZ, UR5, PT ;  /* 0x00000005ff007c0c */ /* 0x000fca000bf45070 */
[----:B0-----:R-:W0:Y:S01]  /*0160*/  MUFU.RCP R0, R0 ;  /* 0x0000000000007308 */ /* 0x001e220000001000 */
[-C--:B-1----:R-:W-:Y:S02]  /*0170*/  VIADDMNMX R4, R21, -R12.reuse, 0x1, !PT ;  /* 0x0000000115047446 */ /* 0x082fe4000780090c */
[----:B------:R-:W-:Y:S01]  /*0180*/  VIMNMX R11, PT, PT, R13, R12, PT ;  /* 0x0000000c0d0b7248 */ /* 0x000fe20003fe0100 */
[----:B0-2---:R-:W-:-:S03]  /*0190*/  VIADD R2, R0, 0xffffffe ;  /* 0x0ffffffe00027836 */ /* 0x005fc60000000000 */
[----:B------:R-:W-:Y:S01]  /*01a0*/  IADD3 R0, PT, PT, R11, UR5, -R4 ;  /* 0x000000050b007c10 */ /* 0x000fe2000fffe804 */
[----:B------:R0:W1:Y:S02]  /*01b0*/  F2I.FTZ.U32.TRUNC.NTZ R3, R2 ;  /* 0x0000000200037305 */ /* 0x000064000021f000 */
[----:B0-----:R-:W-:Y:S02]  /*01c0*/  IMAD.MOV.U32 R2, RZ, RZ, RZ ;  /* 0x000000ffff027224 */ /* 0x001fe400078e00ff */
[----:B-1----:R-:W-:-:S04]  /*01d0*/  IMAD.MOV R5, RZ, RZ, -R3 ;  /* 0x000000ffff057224 */ /* 0x002fc800078e0a03 */
[----:B------:R-:W-:-:S04]  /*01e0*/  IMAD R5, R5, UR5, RZ ;  /* 0x0000000505057c24 */ /* 0x000fc8000f8e02ff */
[----:B------:R-:W-:-:S06]  /*01f0*/  IMAD.HI.U32 R3, R3, R5, R2 ;  /* 0x0000000503037227 */ /* 0x000fcc00078e0002 */
[----:B------:R-:W-:-:S04]  /*0200*/  IMAD.HI.U32 R9, R3, R0, RZ ;  /* 0x0000000003097227 */ /* 0x000fc800078e00ff */
[----:B------:R-:W-:-:S04]  /*0210*/  IMAD.MOV R3, RZ, RZ, -R9 ;  /* 0x000000ffff037224 */ /* 0x000fc800078e0a09 */
[----:B------:R-:W-:-:S05]  /*0220*/  IMAD R0, R3, UR5, R0 ;  /* 0x0000000503007c24 */ /* 0x000fca000f8e0200 */
[----:B------:R-:W-:-:S13]  /*0230*/  ISETP.GE.U32.AND P0, PT, R0, UR5, PT ;  /* 0x0000000500007c0c */ /* 0x000fda000bf06070 */
[----:B------:R-:W-:Y:S02]  /*0240*/  @P0 VIADD R0, R0, -UR5 ;  /* 0x8000000500000c36 */ /* 0x000fe40008000000 */
[----:B------:R-:W-:-:S03]  /*0250*/  @P0 VIADD R9, R9, 0x1 ;  /* 0x0000000109090836 */ /* 0x000fc60000000000 */
[----:B------:R-:W-:-:S13]  /*0260*/  ISETP.GE.U32.AND P1, PT, R0, UR5, PT ;  /* 0x0000000500007c0c */ /* 0x000fda000bf26070 */
[----:B------:R-:W-:Y:S01]  /*0270*/  @P1 VIADD R9, R9, 0x1 ;  /* 0x0000000109091836 */ /* 0x000fe20000000000 */
[----:B------:R-:W-:-:S04]  /*0280*/  @!P2 LOP3.LUT R9, RZ, UR5, RZ, 0x33, !PT ;  /* 0x00000005ff09ac12 */ /* 0x000fc8000f8e33ff */
[----:B------:R-:W-:-:S13]  /*0290*/  ISETP.GE.AND P0, PT, R9, 0x1, PT ;  /* 0x000000010900780c */ /* 0x000fda0003f06270 */
[----:B------:R-:W-:Y:S05]  /*02a0*/  @!P0 BRA `(.L_x_0) ;  /* 0x0000000c00a88947 */ /* 0x000fea0003800000 */
[----:B------:R-:W-:Y:S01]  /*02b0*/  ISETP.NE.AND P0, PT, R9, 0x1, PT ;  /* 0x000000010900780c */ /* 0x000fe20003f05270 */
[----:B------:R-:W-:Y:S02]  /*02c0*/  IMAD R7, R22, R9, RZ ;  /* 0x0000000916077224 */ /* 0x000fe400078e02ff */
[----:B------:R-:W-:Y:S02]  /*02d0*/  IMAD.MOV.U32 R3, RZ, RZ, RZ ;  /* 0x000000ffff037224 */ /* 0x000fe400078e00ff */
[----:B------:R-:W-:-:S08]  /*02e0*/  IMAD.IADD R8, R4, 0x1, R7 ;  /* 0x0000000104087824 */ /* 0x000fd000078e0207 */
[----:B------:R-:W-:Y:S05]  /*02f0*/  @!P0 BRA `(.L_x_1) ;  /* 0x0000000800688947 */ /* 0x000fea0003800000 */
[-CC-:B------:R-:W-:Y:S01]  /*0300*/  IADD3 R0, PT, PT, R4, R12.reuse, R7.reuse ;  /* 0x0000000c04007210 */ /* 0x180fe20007ffe007 */
[--C-:B------:R-:W-:Y:S01]  /*0310*/  IMAD.IADD R6, R13, 0x1, -R8.reuse ;  /* 0x000000010d067824 */ /* 0x100fe200078e0a08 */
[----:B------:R-:W-:Y:S01]  /*0320*/  LOP3.LUT R2, R9, 0x7ffffffe, RZ, 0xc0, !PT ;  /* 0x7ffffffe09027812 */ /* 0x000fe200078ec0ff */
[----:B------:R-:W-:Y:S01]  /*0330*/  IMAD.IADD R5, R12, 0x1, -R8 ;  /* 0x000000010c057824 */ /* 0x000fe200078e0a08 */
[----:B------:R-:W-:Y:S01]  /*0340*/  IADD3 R7, PT, PT, -R4, R12, -R7 ;  /* 0x0000000c04077210 */ /* 0x000fe20007ffe907 */
[----:B------:R-:W-:Y:S01]  /*0350*/  IMAD.IADD R3, R0, 0x1, -R21 ;  /* 0x0000000100037824 */ /* 0x000fe200078e0a15 */
[----:B------:R-:W-:Y:S01]  /*0360*/  IADD3 R4, PT, PT, R8, -0x1, RZ ;  /* 0xffffffff08047810 */ /* 0x000fe20007ffe0ff */
[----:B------:R-:W-:-:S07]  /*0370*/  IMAD.MOV R2, RZ, RZ, -R2 ;  /* 0x000000ffff027224 */ /* 0x000fce00078e0a02 */
.L_x_16:
[C---:B------:R-:W-:Y:S01]  /*0380*/  VIADD R0, R4.reuse, 0x1 ;  /* 0x0000000104007836 */ /* 0x040fe20000000000 */
[----:B------:R-:W-:Y:S01]  /*0390*/  BSSY.RECONVERGENT B0, `(.L_x_2) ;  /* 0x0000045000007945 */ /* 0x000fe20003800200 */
[----:B0-----:R-:W-:Y:S02]  /*03a0*/  VIADD R12, R4, 0x2 ;  /* 0x00000002040c7836 */ /* 0x001fe40000000000 */
[----:B------:R-:W-:Y:S01]  /*03b0*/  IMAD.MOV.U32 R24, RZ, RZ, R4 ;  /* 0x000000ffff187224 */ /* 0x000fe200078e0004 */
[----:B------:R-:W-:Y:S01]  /*03c0*/  ISETP.GT.AND P0, PT, R0, R11, PT ;  /* 0x0000000b0000720c */ /* 0x000fe20003f04270 */
[----:B------:R-:W-:-:S12]  /*03d0*/  IMAD.MOV.U32 R4, RZ, RZ, R12 ;  /* 0x000000ffff047224 */ /* 0x000fd800078e000c */
[----:B-1----:R-:W-:Y:S05]  /*03e0*/  @P0 BRA `(.L_x_3) ;  /* 0x0000000000fc0947 */ /* 0x002fea0003800000 */
[----:B------:R-:W0:Y:S08]  /*03f0*/  LDC R16, c[0x0][0x394] ;  /* 0x0000e500ff107b82 */ /* 0x000e300000000800 */
[----:B------:R-:W1:Y:S08]  /*0400*/  LDC.64 R14, c[0x0][0x398] ;  /* 0x0000e600ff0e7b82 */ /* 0x000e700000000a00 */
[----:B------:R-:W2:Y:S08]  /*0410*/  LDC R17, c[0x0][0x388] ;  /* 0x0000e200ff117b82 */ /* 0x000eb00000000800 */
[----:B------:R-:W3:Y:S01]  /*0420*/  LDC.64 R18, c[0x0][0x380] ;  /* 0x0000e000ff127b82 */ /* 0x000ee20000000a00 */
[----:B0-----:R-:W-:-:S04]  /*0430*/  ISETP.NE.AND P1, PT, R16, 0x1, PT ;  /* 0x000000011000780c */ /* 0x001fc80003f25270 */
[----:B------:R-:W-:Y:S02]  /*0440*/  SEL R25, R24, R5, !P1 ;  /* 0x0000000518197207 */ /* 0x000fe40004800000 */
[----:B-1----:R-:W-:Y:S02]  /*0450*/  ISETP.NE.AND P0, PT, R14, 0x1, PT ;  /* 0x000000010e00780c */ /* 0x002fe40003f05270 */
[----:B------:R-:W-:Y:S02]  /*0460*/  VIMNMX R28, PT, PT, RZ, R25, !PT ;  /* 0x00000019ff1c7248 */ /* 0x000fe40007fe0100 */
[----:B------:R-:W-:Y:S02]  /*0470*/  SEL R26, R6, R3, !P0 ;  /* 0x00000003061a7207 */ /* 0x000fe40004000000 */
[----:B------:R-:W-:Y:S02]  /*0480*/  VIMNMX.U32 R28, PT, PT, R23, R28, PT ;  /* 0x0000001c171c7248 */ /* 0x000fe40003fe0000 */
[----:B------:R-:W-:-:S04]  /*0490*/  VIMNMX R27, PT, PT, RZ, R26, !PT ;  /* 0x0000001aff1b7248 */ /* 0x000fc80007fe0100 */
[----:B------:R-:W-:-:S05]  /*04a0*/  VIMNMX.U32 R27, PT, PT, R27, UR4, PT ;  /* 0x000000041b1b7c48 */ /* 0x000fca000bfe0000 */
[----:B--2---:R-:W-:-:S04]  /*04b0*/  IMAD R13, R28, R17, R27 ;  /* 0x000000111c0d7224 */ /* 0x004fc800078e021b */
[----:B---3--:R-:W-:-:S05]  /*04c0*/  IMAD.WIDE R12, R13, 0x4, R18 ;  /* 0x000000040d0c7825 */ /* 0x008fca00078e0212 */
[----:B------:R-:W2:Y:S01]  /*04d0*/  LDG.E R24, desc[UR6][R12.64] ;  /* 0x000000060c187981 */ /* 0x000ea2000c1e1900 */
[----:B------:R-:W-:-:S04]  /*04e0*/  ISETP.NE.AND P0, PT, R25, R23, PT ;  /* 0x000000171900720c */ /* 0x000fc80003f05270 */
[----:B------:R-:W-:-:S04]  /*04f0*/  ISETP.EQ.OR P0, PT, R25, RZ, !P0 ;  /* 0x000000ff1900720c */ /* 0x000fc80004702670 */
[----:B------:R-:W-:-:S04]  /*0500*/  ISETP.EQ.OR P0, PT, R26, RZ, P0 ;  /* 0x000000ff1a00720c */ /* 0x000fc80000702670 */
[----:B------:R-:W-:-:S04]  /*0510*/  ISETP.EQ.OR P0, PT, R26, R23, P0 ;  /* 0x000000171a00720c */ /* 0x000fc80000702670 */
[----:B--2---:R-:W-:-:S13]  /*0520*/  FSETP.LT.OR P0, PT, |R24|, R15, P0 ;  /* 0x0000000f1800720b */ /* 0x004fda0000701600 */
[----:B------:R-:W-:Y:S05]  /*0530*/  @P0 BRA `(.L_x_3) ;  /* 0x0000000000a80947 */ /* 0x000fea0003800000 */
[----:B------:R-:W-:Y:S02]  /*0540*/  VIADDMNMX R16, R25, -R16, RZ, !PT ;  /* 0x8000001019107246 */ /* 0x000fe400078001ff */
[----:B------:R-:W-:Y:S02]  /*0550*/  VIADDMNMX R14, R26, -R14, RZ, !PT ;  /* 0x8000000e1a0e7246 */ /* 0x000fe400078001ff */
[----:B------:R-:W-:Y:S02]  /*0560*/  VIMNMX.U32 R16, PT, PT, R23, R16, PT ;  /* 0x0000001017107248 */ /* 0x000fe40003fe0000 */
[----:B------:R-:W-:-:S03]  /*0570*/  VIMNMX.U32 R14, PT, PT, R14, UR4, PT ;  /* 0x000000040e0e7c48 */ /* 0x000fc6000bfe0000 */
[-C--:B------:R-:W-:Y:S02]  /*0580*/  IMAD R27, R16, R17.reuse, R27 ;  /* 0x00000011101b7224 */ /* 0x080fe400078e021b */
[----:B------:R-:W-:Y:S02]  /*0590*/  IMAD R25, R28, R17, R14 ;  /* 0x000000111c197224 */ /* 0x000fe400078e020e */
[----:B------:R-:W-:-:S04]  /*05a0*/  IMAD.WIDE R16, R27, 0x4, R18 ;  /* 0x000000041b107825 */ /* 0x000fc800078e0212 */
[----:B------:R-:W-:Y:S02]  /*05b0*/  IMAD.WIDE R18, R25, 0x4, R18 ;  /* 0x0000000419127825 */ /* 0x000fe400078e0212 */
[----:B------:R-:W2:Y:S04]  /*05c0*/  LDG.E R16, desc[UR6][R16.64] ;  /* 0x0000000610107981 */ /* 0x000ea8000c1e1900 */
[----:B------:R-:W3:Y:S01]  /*05d0*/  LDG.E R18, desc[UR6][R18.64] ;  /* 0x0000000612127981 */ /* 0x000ee2000c1e1900 */
[----:B------:R-:W-:Y:S01]  /*05e0*/  BSSY.RECONVERGENT B1, `(.L_x_4) ;  /* 0x000001c000017945 */ /* 0x000fe20003800200 */
[----:B--2---:R-:W-:-:S04]  /*05f0*/  FSETP.GEU.AND P0, PT, R16, RZ, PT ;  /* 0x000000ff1000720b */ /* 0x004fc80003f0e000 */
[----:B------:R-:W-:Y:S02]  /*0600*/  FSEL R14, -R16, R16, !P0 ;  /* 0x00000010100e7208 */ /* 0x000fe40004000100 */
[----:B---3--:R-:W-:-:S04]  /*0610*/  FSEL R25, -R18, R18, !P0 ;  /* 0x0000001212197208 */ /* 0x008fc80004000100 */
[CC--:B------:R-:W-:Y:S02]  /*0620*/  FMNMX R26, R14.reuse, R25.reuse, PT ;  /* 0x000000190e1a7209 */ /* 0x0c0fe40003800000 */
[----:B------:R-:W-:-:S03]  /*0630*/  FMNMX R25, R14, R25, !PT ;  /* 0x000000190e197209 */ /* 0x000fc60007800000 */
[----:B------:R-:W-:-:S05]  /*0640*/  FADD R15, R26, R15 ;  /* 0x0000000f1a0f7221 */ /* 0x000fca0000000000 */
[----:B------:R-:W-:-:S13]  /*0650*/  FSETP.GT.AND P1, PT, R15, R25, PT ;  /* 0x000000190f00720b */ /* 0x000fda0003f24000 */
[----:B------:R-:W-:Y:S05]  /*0660*/  @!P1 BRA `(.L_x_5) ;  /* 0x00000000004c9947 */ /* 0x000fea0003800000 */
[----:B------:R-:W-:Y:S01]  /*0670*/  FADD R15, R26, -R25 ;  /* 0x800000191a0f7221 */ /* 0x000fe20000000000 */
[----:B------:R-:W-:Y:S03]  /*0680*/  BSSY.RECONVERGENT B2, `(.L_x_6) ;  /* 0x000000f000027945 */ /* 0x000fe60003800200 */
[----:B------:R-:W-:-:S04]  /*0690*/  FFMA R15, -R15, R15, R20 ;  /* 0x0000000f0f0f7223 */ /* 0x000fc80000000114 */
[----:B------:R-:W-:Y:S01]  /*06a0*/  VIADD R16, R15, 0xf3000000 ;  /* 0xf30000000f107836 */ /* 0x000fe20000000000 */
[----:B------:R0:W1:Y:S04]  /*06b0*/  MUFU.RSQ R14, R15 ;  /* 0x0000000f000e7308 */ /* 0x0000680000001400 */
[----:B------:R-:W-:Y:S01]  /*06c0*/  ISETP.GT.U32.AND P1, PT, R16, 0x727fffff, PT ;  /* 0x727fffff1000780c */ /* 0x000fe20003f24070 */
[----:B------:R-:W-:-:S12]  /*06d0*/  FADD R16, R26, R25 ;  /* 0x000000191a107221 */ /* 0x000fd80000000000 */
[----:B01----:R-:W-:Y:S05]  /*06e0*/  @!P1 BRA `(.L_x_7) ;  /* 0x0000000000109947 */ /* 0x003fea0003800000 */
[----:B------:R-:W-:Y:S01]  /*06f0*/  IMAD.MOV.U32 R14, RZ, RZ, R15 ;  /* 0x000000ffff0e7224 */ /* 0x000fe200078e000f */
[----:B------:R-:W-:-:S07]  /*0700*/  MOV R25, 0x720 ;  /* 0x0000072000197802 */ /* 0x000fce0000000f00 */
[----:B------:R-:W-:Y:S05]  /*0710*/  CALL.REL.NOINC `($__internal_0_$__cuda_sm20_sqrt_rn_f32_slowpath) ;  /* 0x0000000800a07944 */ /* 0x000fea0003c00000 */
[----:B------:R-:W-:Y:S05]  /*0720*/  BRA `(.L_x_8) ;  /* 0x0000000000107947 */ /* 0x000fea0003800000 */
.L_x_7:
[----:B------:R-:W-:Y:S01]  /*0730*/  FMUL.FTZ R18, R15, R14 ;  /* 0x0000000e0f127220 */ /* 0x000fe20000410000 */
[----:B------:R-:W-:-:S03]  /*0740*/  FMUL.FTZ R14, R14, 0.5 ;  /* 0x3f0000000e0e7820 */ /* 0x000fc60000410000 */
[----:B------:R-:W-:-:S04]  /*0750*/  FFMA R15, -R18, R18, R15 ;  /* 0x00000012120f7223 */ /* 0x000fc8000000010f */
[----:B------:R-:W-:-:S07]  /*0760*/  FFMA R18, R15, R14, R18 ;  /* 0x0000000e0f127223 */ /* 0x000fce0000000012 */
.L_x_8:
[----:B------:R-:W-:Y:S05]  /*0770*/  BSYNC.RECONVERGENT B2 ;  /* 0x0000000000027941 */ /* 0x000fea0003800200 */
.L_x_6:
[----:B------:R-:W-:-:S04]  /*0780*/  FADD R16, R16, R18 ;  /* 0x0000001210107221 */ /* 0x000fc80000000000 */
[----:B------:R-:W-:-:S07]  /*0790*/  FMUL R15, R16, 0.5 ;  /* 0x3f000000100f7820 */ /* 0x000fce0000400000 */
.L_x_5:
[----:B------:R-:W-:Y:S05]  /*07a0*/  BSYNC.RECONVERGENT B1 ;  /* 0x0000000000017941 */ /* 0x000fea0003800200 */
.L_x_4:
[----:B------:R-:W-:-:S04]  /*07b0*/  FMNMX R15, |R24|, R15, PT ;  /* 0x0000000f180f7209 */ /* 0x000fc80003800200 */
[----:B------:R-:W-:-:S05]  /*07c0*/  FSEL R15, -R15, R15, !P0 ;  /* 0x0000000f0f0f7208 */ /* 0x000fca0004000100 */
[----:B------:R0:W-:Y:S02]  /*07d0*/  STG.E desc[UR6][R12.64], R15 ;  /* 0x0000000f0c007986 */ /* 0x0001e4000c101906 */
.L_x_3:
[----:B------:R-:W-:Y:S05]  /*07e0*/  BSYNC.RECONVERGENT B0 ;  /* 0x0000000000007941 */ /* 0x000fea0003800200 */
.L_x_2:
[----:B------:R-:W-:Y:S01]  /*07f0*/  ISETP.GT.AND P0, PT, R4, R11, PT ;  /* 0x0000000b0400720c */ /* 0x000fe20003f04270 */
[----:B------:R-:W-:-:S12]  /*0800*/  BSSY.RECONVERGENT B0, `(.L_x_9) ;  /* 0x0000041000007945 */ /* 0x000fd80003800200 */
[----:B------:R-:W-:Y:S05]  /*0810*/  @P0 BRA `(.L_x_10) ;  /* 0x0000000000fc0947 */ /* 0x000fea0003800000 */
[----:B------:R-:W1:Y:S01]  /*0820*/  LDC R19, c[0x0][0x394] ;  /* 0x0000e500ff137b82 */ /* 0x000e620000000800 */
[----:B------:R-:W-:-:S07]  /*0830*/  VIADD R25, R6, 0xffffffff ;  /* 0xffffffff06197836 */ /* 0x000fce0000000000 */
[----:B0-----:R-:W0:Y:S08]  /*0840*/  LDC.64 R12, c[0x0][0x398] ;  /* 0x0000e600ff0c7b82 */ /* 0x001e300000000a00 */
[----:B------:R-:W2:Y:S01]  /*0850*/  LDC R18, c[0x0][0x388] ;  /* 0x0000e200ff127b82 */ /* 0x000ea20000000800 */
[----:B-1----:R-:W-:-:S07]  /*0860*/  ISETP.NE.AND P1, PT, R19, 0x1, PT ;  /* 0x000000011300780c */ /* 0x002fce0003f25270 */
[----:B------:R-:W1:Y:S01]  /*0870*/  LDC.64 R14, c[0x0][0x380] ;  /* 0x0000e000ff0e7b82 */ /* 0x000e620000000a00 */
[----:B0-----:R-:W-:-:S05]  /*0880*/  ISETP.NE.AND P0, PT, R12, 0x1, PT ;  /* 0x000000010c00780c */ /* 0x001fca0003f05270 */
[----:B------:R-:W-:-:S05]  /*0890*/  @P1 VIADD R0, R7, 0xffffffff ;  /* 0xffffffff07001836 */ /* 0x000fca0000000000 */
[----:B------:R-:W-:-:S03]  /*08a0*/  VIMNMX R16, PT, PT, RZ, R0, !PT ;  /* 0x00000000ff107248 */ /* 0x000fc60007fe0100 */
[----:B------:R-:W-:Y:S02]  /*08b0*/  @P0 IADD3 R25, PT, PT, R3, 0x1, RZ ;  /* 0x0000000103190810 */ /* 0x000fe40007ffe0ff */
[----:B------:R-:W-:Y:S02]  /*08c0*/  VIMNMX.U32 R27, PT, PT, R23, R16, PT ;  /* 0x00000010171b7248 */ /* 0x000fe40003fe0000 */
[----:B------:R-:W-:-:S04]  /*08d0*/  VIMNMX R29, PT, PT, RZ, R25, !PT ;  /* 0x00000019ff1d7248 */ /* 0x000fc80007fe0100 */
[----:B------:R-:W-:-:S05]  /*08e0*/  VIMNMX.U32 R29, PT, PT, R29, UR4, PT ;  /* 0x000000041d1d7c48 */ /* 0x000fca000bfe0000 */
[----:B--2---:R-:W-:-:S04]  /*08f0*/  IMAD R17, R27, R18, R29 ;  /* 0x000000121b117224 */ /* 0x004fc800078e021d */
[----:B-1----:R-:W-:-:S05]  /*0900*/  IMAD.WIDE R16, R17, 0x4, R14 ;  /* 0x0000000411107825 */ /* 0x002fca00078e020e */
        /* <DEDUP_REMOVED lines=34> */
[----:B------:R-:W-:-:S07]  /*0b30*/  MOV R25, 0xb50 ;  /* 0x00000b5000197802 */ /* 0x000fce0000000f00 */
[----:B------:R-:W-:Y:S05]  /*0b40*/  CALL.REL.NOINC `($__internal_0_$__cuda_sm20_sqrt_rn_f32_slowpath) ;  /* 0x0000000400947944 */ /* 0x000fea0003c00000 */
[----:B------:R-:W-:Y:S05]  /*0b50*/  BRA `(.L_x_15) ;  /* 0x0000000000107947 */ /* 0x000fea0003800000 */
.L_x_14:
[----:B------:R-:W-:Y:S01]  /*0b60*/  FMUL.FTZ R18, R14, R13 ;  /* 0x0000000d0e127220 */ /* 0x000fe20000410000 */
[----:B------:R-:W-:-:S03]  /*0b70*/  FMUL.FTZ R12, R13, 0.5 ;  /* 0x3f0000000d0c7820 */ /* 0x000fc60000410000 */
[----:B------:R-:W-:-:S04]  /*0b80*/  FFMA R13, -R18, R18, R14 ;  /* 0x00000012120d7223 */ /* 0x000fc8000000010e */
[----:B------:R-:W-:-:S07]  /*0b90*/  FFMA R18, R13, R12, R18 ;  /* 0x0000000c0d127223 */ /* 0x000fce0000000012 */
.L_x_15:
[----:B------:R-:W-:Y:S05]  /*0ba0*/  BSYNC.RECONVERGENT B2 ;  /* 0x0000000000027941 */ /* 0x000fea0003800200 */
.L_x_13:
[----:B------:R-:W-:-:S04]  /*0bb0*/  FADD R0, R0, R18 ;  /* 0x0000001200007221 */ /* 0x000fc80000000000 */
[----:B------:R-:W-:-:S07]  /*0bc0*/  FMUL R13, R0, 0.5 ;  /* 0x3f000000000d7820 */ /* 0x000fce0000400000 */
.L_x_12:
[----:B------:R-:W-:Y:S05]  /*0bd0*/  BSYNC.RECONVERGENT B1 ;  /* 0x0000000000017941 */ /* 0x000fea0003800200 */
.L_x_11:
[----:B------:R-:W-:-:S04]  /*0be0*/  FMNMX R13, |R24|, R13, PT ;  /* 0x0000000d180d7209 */ /* 0x000fc80003800200 */
[----:B------:R-:W-:-:S05]  /*0bf0*/  FSEL R13, -R13, R13, !P0 ;  /* 0x0000000d0d0d7208 */ /* 0x000fca0004000100 */
[----:B------:R1:W-:Y:S02]  /*0c00*/  STG.E desc[UR6][R16.64], R13 ;  /* 0x0000000d10007986 */ /* 0x0003e4000c101906 */
.L_x_10:
[----:B------:R-:W-:Y:S05]  /*0c10*/  BSYNC.RECONVERGENT B0 ;  /* 0x0000000000007941 */ /* 0x000fea0003800200 */
.L_x_9:
[----:B------:R-:W-:Y:S02]  /*0c20*/  VIADD R2, R2, 0x2 ;  /* 0x0000000202027836 */ /* 0x000fe40000000000 */
[----:B------:R-:W-:Y:S02]  /*0c30*/  VIADD R6, R6, 0xfffffffe ;  /* 0xfffffffe06067836 */ /* 0x000fe40000000000 */
[----:B------:R-:W-:Y:S01]  /*0c40*/  VIADD R3, R3, 0x2 ;  /* 0x0000000203037836 */ /* 0x000fe20000000000 */
[----:B------:R-:W-:Y:S01]  /*0c50*/  ISETP.NE.AND P0, PT, R2, RZ, PT ;  /* 0x000000ff0200720c */ /* 0x000fe20003f05270 */
[----:B------:R-:W-:Y:S02]  /*0c60*/  VIADD R7, R7, 0xfffffffe ;  /* 0xfffffffe07077836 */ /* 0x000fe40000000000 */
[----:B------:R-:W-:-:S10]  /*0c70*/  VIADD R5, R5, 0xfffffffe ;  /* 0xfffffffe05057836 */ /* 0x000fd40000000000 */
[----:B------:R-:W-:Y:S05]  /*0c80*/  @P0 BRA `(.L_x_16) ;  /* 0xfffffff400bc0947 */ /* 0x000fea000383ffff */
[----:B------:R-:W-:-:S07]  /*0c90*/  LOP3.LUT R3, R9, 0x7ffffffe, RZ, 0xc0, !PT ;  /* 0x7ffffffe09037812 */ /* 0x000fce00078ec0ff */
.L_x_1:
[----:B------:R-:W-:-:S04]  /*0ca0*/  LOP3.LUT R9, R9, 0x1, RZ, 0xc0, !PT ;  /* 0x0000000109097812 */ /* 0x000fc800078ec0ff */
[----:B------:R-:W-:-:S13]  /*0cb0*/  ISETP.NE.U32.AND P0, PT, R9, 0x1, PT ;  /* 0x000000010900780c */ /* 0x000fda0003f05070 */
[----:B------:R-:W-:Y:S05]  /*0cc0*/  @P0 BRA `(.L_x_0) ;  /* 0x0000000400200947 */ /* 0x000fea0003800000 */
[----:B------:R-:W-:Y:S01]  /*0cd0*/  IMAD.IADD R2, R8, 0x1, R3 ;  /* 0x0000000108027824 */ /* 0x000fe200078e0203 */
[----:B------:R-:W-:Y:S04]  /*0ce0*/  BSSY.RECONVERGENT B0, `(.L_x_0) ;  /* 0x0000046000007945 */ /* 0x000fe80003800200 */
[----:B------:R-:W-:-:S13]  /*0cf0*/  ISETP.GT.AND P0, PT, R2, R11, PT ;  /* 0x0000000b0200720c */ /* 0x000fda0003f04270 */
[----:B------:R-:W-:Y:S05]  /*0d00*/  @P0 BRA `(.L_x_17) ;  /* 0x00000004000c0947 */ /* 0x000fea0003800000 */
[----:B01----:R-:W0:Y:S01]  /*0d10*/  LDC R13, c[0x0][0x394] ;  /* 0x0000e500ff0d7b82 */ /* 0x003e220000000800 */
[----:B------:R-:W-:Y:S01]  /*0d20*/  LOP3.LUT R0, RZ, R2, RZ, 0x33, !PT ;  /* 0x00000002ff007212 */ /* 0x000fe200078e33ff */
[----:B------:R-:W-:-:S06]  /*0d30*/  VIADD R12, R2, 0xffffffff ;  /* 0xffffffff020c7836 */ /* 0x000fcc0000000000 */
[----:B------:R-:W1:Y:S08]  /*0d40*/  LDC.64 R4, c[0x0][0x398] ;  /* 0x0000e600ff047b82 */ /* 0x000e700000000a00 */
[----:B------:R-:W2:Y:S01]  /*0d50*/  LDC R14, c[0x0][0x388] ;  /* 0x0000e200ff0e7b82 */ /* 0x000ea20000000800 */
[----:B0-----:R-:W-:-:S07]  /*0d60*/  ISETP.NE.AND P1, PT, R13, 0x1, PT ;  /* 0x000000010d00780c */ /* 0x001fce0003f25270 */
[----:B------:R-:W0:Y:S01]  /*0d70*/  LDC.64 R6, c[0x0][0x380] ;  /* 0x0000e000ff067b82 */ /* 0x000e220000000a00 */
[----:B-1----:R-:W-:Y:S02]  /*0d80*/  ISETP.NE.AND P0, PT, R4, 0x1, PT ;  /* 0x000000010400780c */ /* 0x002fe40003f05270 */
[----:B--2---:R-:W-:-:S03]  /*0d90*/  IADD3 R8, PT, PT, R2, R14, -R21 ;  /* 0x0000000e02087210 */ /* 0x004fc60007ffe815 */
[----:B------:R-:W-:-:S08]  /*0da0*/  @P1 IMAD.IADD R12, R14, 0x1, -R2 ;  /* 0x000000010e0c1824 */ /* 0x000fd000078e0a02 */
[----:B------:R-:W-:Y:S01]  /*0db0*/  @!P0 IMAD.IADD R8, R0, 0x1, R21 ;  /* 0x0000000100088824 */ /* 0x000fe200078e0215 */
[----:B------:R-:W-:-:S04]  /*0dc0*/  VIMNMX R0, PT, PT, RZ, R12, !PT ;  /* 0x0000000cff007248 */ /* 0x000fc80007fe0100 */
[----:B------:R-:W-:Y:S02]  /*0dd0*/  VIMNMX R2, PT, PT, RZ, R8, !PT ;  /* 0x00000008ff027248 */ /* 0x000fe40007fe0100 */
[----:B------:R-:W-:Y:S02]  /*0de0*/  VIMNMX.U32 R11, PT, PT, R23, R0, PT ;  /* 0x00000000170b7248 */ /* 0x000fe40003fe0000 */
[----:B------:R-:W-:-:S05]  /*0df0*/  VIMNMX.U32 R9, PT, PT, R2, UR4, PT ;  /* 0x0000000402097c48 */ /* 0x000fca000bfe0000 */
[----:B------:R-:W-:-:S04]  /*0e00*/  IMAD R3, R11, R14, R9 ;  /* 0x0000000e0b037224 */ /* 0x000fc800078e0209 */
[----:B0-----:R-:W-:-:S05]  /*0e10*/  IMAD.WIDE R2, R3, 0x4, R6 ;  /* 0x0000000403027825 */ /* 0x001fca00078e0206 */
        /* <DEDUP_REMOVED lines=14> */
[----:B------:R-:W-:Y:S01]  /*0f00*/  IMAD.WIDE R6, R11, 0x4, R6 ;  /* 0x000000040b067825 */ /* 0x000fe200078e0206 */
[----:B------:R-:W2:Y:S05]  /*0f10*/  LDG.E R4, desc[UR6][R8.64] ;  /* 0x0000000608047981 */ /* 0x000eaa000c1e1900 */
        /* <DEDUP_REMOVED lines=10> */
[C-C-:B------:R-:W-:Y:S01]  /*0fc0*/  FADD R5, R14.reuse, -R11.reuse ;  /* 0x8000000b0e057221 */ /* 0x140fe20000000000 */
[----:B------:R-:W-:Y:S01]  /*0fd0*/  BSSY.RECONVERGENT B2, `(.L_x_20) ;  /* 0x000000f000027945 */ /* 0x000fe20003800200 */
[----:B------:R-:W-:Y:S02]  /*0fe0*/  FADD R11, R14, R11 ;  /* 0x0000000b0e0b7221 */ /* 0x000fe40000000000 */
[----:B------:R-:W-:-:S04]  /*0ff0*/  FFMA R5, -R5, R5, R20 ;  /* 0x0000000505057223 */ /* 0x000fc80000000114 */
[----:B------:R0:W1:Y:S01]  /*1000*/  MUFU.RSQ R6, R5 ;  /* 0x0000000500067308 */ /* 0x0000620000001400 */
[----:B------:R-:W-:-:S04]  /*1010*/  IADD3 R7, PT, PT, R5, -0xd000000, RZ ;  /* 0xf300000005077810 */ /* 0x000fc80007ffe0ff */
[----:B------:R-:W-:-:S13]  /*1020*/  ISETP.GT.U32.AND P0, PT, R7, 0x727fffff, PT ;  /* 0x727fffff0700780c */ /* 0x000fda0003f04070 */
[----:B01----:R-:W-:Y:S05]  /*1030*/  @!P0 BRA `(.L_x_21) ;  /* 0x0000000000108947 */ /* 0x003fea0003800000 */
[----:B------:R-:W-:Y:S01]  /*1040*/  IMAD.MOV.U32 R14, RZ, RZ, R5 ;  /* 0x000000ffff0e7224 */ /* 0x000fe200078e0005 */
[----:B------:R-:W-:-:S07]  /*1050*/  MOV R25, 0x1070 ;  /* 0x0000107000197802 */ /* 0x000fce0000000f00 */
[----:B------:R-:W-:Y:S05]  /*1060*/  CALL.REL.NOINC `($__internal_0_$__cuda_sm20_sqrt_rn_f32_slowpath) ;  /* 0x00000000004c7944 */ /* 0x000fea0003c00000 */
[----:B------:R-:W-:Y:S05]  /*1070*/  BRA `(.L_x_22) ;  /* 0x0000000000107947 */ /* 0x000fea0003800000 */
.L_x_21:
[----:B------:R-:W-:Y:S01]  /*1080*/  FMUL.FTZ R18, R5, R6 ;  /* 0x0000000605127220 */ /* 0x000fe20000410000 */
[----:B------:R-:W-:-:S03]  /*1090*/  FMUL.FTZ R6, R6, 0.5 ;  /* 0x3f00000006067820 */ /* 0x000fc60000410000 */
[----:B------:R-:W-:-:S04]  /*10a0*/  FFMA R5, -R18, R18, R5 ;  /* 0x0000001212057223 */ /* 0x000fc80000000105 */
[----:B------:R-:W-:-:S07]  /*10b0*/  FFMA R18, R5, R6, R18 ;  /* 0x0000000605127223 */ /* 0x000fce0000000012 */
.L_x_22:
[----:B------:R-:W-:Y:S05]  /*10c0*/  BSYNC.RECONVERGENT B2 ;  /* 0x0000000000027941 */ /* 0x000fea0003800200 */
.L_x_20:
[----:B------:R-:W-:-:S04]  /*10d0*/  FADD R18, R11, R18 ;  /* 0x000000120b127221 */ /* 0x000fc80000000000 */
[----:B------:R-:W-:-:S07]  /*10e0*/  FMUL R5, R18, 0.5 ;  /* 0x3f00000012057820 */ /* 0x000fce0000400000 */
.L_x_19:
[----:B------:R-:W-:Y:S05]  /*10f0*/  BSYNC.RECONVERGENT B1 ;  /* 0x0000000000017941 */ /* 0x000fea0003800200 */
.L_x_18:
[----:B------:R-:W-:Y:S02]  /*1100*/  FSETP.GEU.AND P0, PT, R4, RZ, PT ;  /* 0x000000ff0400720b */ /* 0x000fe40003f0e000 */
[----:B------:R-:W-:-:S04]  /*1110*/  FMNMX R0, |R0|, R5, PT ;  /* 0x0000000500007209 */ /* 0x000fc80003800200 */
[----:B------:R-:W-:-:S05]  /*1120*/  FSEL R5, -R0, R0, !P0 ;  /* 0x0000000000057208 */ /* 0x000fca0004000100 */
[----:B------:R2:W-:Y:S02]  /*1130*/  STG.E desc[UR6][R2.64], R5 ;  /* 0x0000000502007986 */ /* 0x0005e4000c101906 */
.L_x_17:
[----:B------:R-:W-:Y:S05]  /*1140*/  BSYNC.RECONVERGENT B0 ;  /* 0x0000000000007941 */ /* 0x000fea0003800200 */
.L_x_0:
[----:B------:R-:W-:Y:S01]  /*1150*/  BAR.SYNC.DEFER_BLOCKING 0x0 ;  /* 0x0000000000007b1d */ /* 0x000fe20000010000 */
[C---:B------:R-:W-:Y:S01]  /*1160*/  ISETP.NE.AND P0, PT, R21.reuse, R10, PT ;  /* 0x0000000a1500720c */ /* 0x040fe20003f05270 */
[----:B------:R-:W-:-:S12]  /*1170*/  VIADD R21, R21, 0x1 ;  /* 0x0000000115157836 */ /* 0x000fd80000000000 */
[----:B------:R-:W-:Y:S05]  /*1180*/  @P0 BRA `(.L_x_23) ;  /* 0xffffffec00e40947 */ /* 0x000fea000383ffff */
[----:B------:R-:W-:Y:S05]  /*1190*/  EXIT ;  /* 0x000000000000794d */ /* 0x000fea0003800000 */
        .weak           $__internal_0_$__cuda_sm20_sqrt_rn_f32_slowpath
        .type           $__internal_0_$__cuda_sm20_sqrt_rn_f32_slowpath,@function
        .size           $__internal_0_$__cuda_sm20_sqrt_rn_f32_slowpath,(.L_x_174 - $__internal_0_$__cuda_sm20_sqrt_rn_f32_slowpath)
$__internal_0_$__cuda_sm20_sqrt_rn_f32_slowpath:
[----:B------:R-:W-:-:S13]  /*11a0*/  LOP3.LUT P1, RZ, R14, 0x7fffffff, RZ, 0xc0, !PT ;  /* 0x7fffffff0eff7812 */ /* 0x000fda000782c0ff */
[----:B------:R-:W-:Y:S01]  /*11b0*/  @!P1 IMAD.MOV.U32 R15, RZ, RZ, R14 ;  /* 0x000000ffff0f9224 */ /* 0x000fe200078e000e */
[----:B------:R-:W-:Y:S06]  /*11c0*/  @!P1 BRA `(.L_x_24) ;  /* 0x0000000000409947 */ /* 0x000fec0003800000 */
[----:B------:R-:W-:-:S13]  /*11d0*/  FSETP.GEU.FTZ.AND P1, PT, R14, RZ, PT ;  /* 0x000000ff0e00720b */ /* 0x000fda0003f3e000 */
[----:B------:R-:W-:Y:S01]  /*11e0*/  @!P1 IMAD.MOV.U32 R15, RZ, RZ, 0x7fffffff ;  /* 0x7fffffffff0f9424 */ /* 0x000fe200078e00ff */
[----:B------:R-:W-:Y:S06]  /*11f0*/  @!P1 BRA `(.L_x_24) ;  /* 0x0000000000349947 */ /* 0x000fec0003800000 */
[----:B------:R-:W-:-:S13]  /*1200*/  FSETP.GTU.FTZ.AND P1, PT, |R14|, +INF , PT ;  /* 0x7f8000000e00780b */ /* 0x000fda0003f3c200 */
[----:B------:R-:W-:Y:S01]  /*1210*/  @P1 FADD.FTZ R15, R14, 1 ;  /* 0x3f8000000e0f1421 */ /* 0x000fe20000010000 */
[----:B------:R-:W-:Y:S06]  /*1220*/  @P1 BRA `(.L_x_24) ;  /* 0x0000000000281947 */ /* 0x000fec0003800000 */
[----:B------:R-:W-:-:S13]  /*1230*/  FSETP.NEU.FTZ.AND P1, PT, |R14|, +INF , PT ;  /* 0x7f8000000e00780b */ /* 0x000fda0003f3d200 */
[----:B------:R-:W-:-:S04]  /*1240*/  @P1 FFMA R18, R14, 1.84467440737095516160e+19, RZ ;  /* 0x5f8000000e121823 */ /* 0x000fc800000000ff */
[----:B------:R-:W0:Y:S02]  /*1250*/  @P1 MUFU.RSQ R15, R18 ;  /* 0x00000012000f1308 */ /* 0x000e240000001400 */
[----:B0-----:R-:W-:Y:S01]  /*1260*/  @P1 FMUL.FTZ R27, R18, R15 ;  /* 0x0000000f121b1220 */ /* 0x001fe20000410000 */
[----:B------:R-:W-:Y:S01]  /*1270*/  @P1 FMUL.FTZ R26, R15, 0.5 ;  /* 0x3f0000000f1a1820 */ /* 0x000fe20000410000 */
[----:B------:R-:W-:Y:S02]  /*1280*/  @!P1 IMAD.MOV.U32 R15, RZ, RZ, R14 ;  /* 0x000000ffff0f9224 */ /* 0x000fe400078e000e */
[----:B------:R-:W-:-:S04]  /*1290*/  @P1 FADD.FTZ R19, -R27, -RZ ;  /* 0x800000ff1b131221 */ /* 0x000fc80000010100 */
[----:B------:R-:W-:-:S04]  /*12a0*/  @P1 FFMA R28, R27, R19, R18 ;  /* 0x000000131b1c1223 */ /* 0x000fc80000000012 */
[----:B------:R-:W-:-:S04]  /*12b0*/  @P1 FFMA R26, R28, R26, R27 ;  /* 0x0000001a1c1a1223 */ /* 0x000fc8000000001b */
[----:B------:R-:W-:-:S07]  /*12c0*/  @P1 FMUL.FTZ R15, R26, 2.3283064365386962891e-10 ;  /* 0x2f8000001a0f1820 */ /* 0x000fce0000410000 */
.L_x_24:
[----:B------:R-:W-:Y:S02]  /*12d0*/  IMAD.MOV.U32 R18, RZ, RZ, R15 ;  /* 0x000000ffff127224 */ /* 0x000fe400078e000f */
[----:B------:R-:W-:Y:S02]  /*12e0*/  IMAD.MOV.U32 R14, RZ, RZ, R25 ;  /* 0x000000ffff0e7224 */ /* 0x000fe400078e0019 */
[----:B------:R-:W-:-:S04]  /*12f0*/  IMAD.MOV.U32 R15, RZ, RZ, 0x0 ;  /* 0x00000000ff0f7424 */ /* 0x000fc800078e00ff */
[----:B------:R-:W-:Y:S05]  /*1300*/  RET.REL.NODEC R14 `(_ZN4cuda6_sweepEPf4dim3iif) ;  /* 0xffffffec0e3c7950 */ /* 0x000fea0003c3ffff */
.L_x_25:
[----:B------:R-:W-:-:S00]  /*1310*/  BRA `(.L_x_25) ;  /* 0xfffffffc00fc7947 */ /* 0x000fc0000383ffff */
[----:B------:R-:W-:-:S00]  /*1320*/  NOP ;  /* 0x0000000000007918 */ /* 0x000fc00000000000 */
        /* <DEDUP_REMOVED lines=13> */
.L_x_174:


//--------------------- .text._ZN4cuda15_sweep_parallelEPf4dim3iiifi --------------------------
	.section	.text._ZN4cuda15_sweep_parallelEPf4dim3iiifi,"ax",@progbits
	.align	128
        .global         _ZN4cuda15_sweep_parallelEPf4dim3iiifi
        .type           _ZN4cuda15_sweep_parallelEPf4dim3iiifi,@function
        .size           _ZN4cuda15_sweep_parallelEPf4dim3iiifi,(.L_x_175 - _ZN4cuda15_sweep_parallelEPf4dim3iiifi)
        .other          _ZN4cuda15_sweep_parallelEPf4dim3iiifi,@"STO_CUDA_ENTRY STV_DEFAULT"
_ZN4cuda15_sweep_parallelEPf4dim3iiifi:
.text._ZN4cuda15_sweep_parallelEPf4dim3iiifi:
[----:B------:R-:W-:Y:S01]  /*0000*/  LDC R1, c[0x0][0x37c] ;  /* 0x0000df00ff017b82 */ /* 0x000fe20000000800 */
[----:B------:R-:W0:Y:S07]  /*0010*/  LDCU UR5, c[0x0][0x360] ;  /* 0x00006c00ff0577ac */ /* 0x000e2e0008000800 */
[----:B------:R-:W0:Y:S08]  /*0020*/  LDC R0, c[0x0][0x370] ;  /* 0x0000dc00ff007b82 */ /* 0x000e300000000800 */
[----:B------:R-:W1:Y:S08]  /*0030*/  LDC.64 R16, c[0x0][0x388] ;  /* 0x0000e200ff107b82 */ /* 0x000e700000000a00 */
[----:B------:R-:W2:Y:S01]  /*0040*/  S2UR UR4, SR_CTAID.X ;  /* 0x00000000000479c3 */ /* 0x000ea20000002500 */
[----:B0-----:R-:W-:-:S05]  /*0050*/  IMAD R0, R0, UR5, RZ ;  /* 0x0000000500007c24 */ /* 0x001fca000f8e02ff */
[-C--:B------:R-:W-:Y:S02]  /*0060*/  IABS R7, R0.reuse ;  /* 0x0000000000077213 */ /* 0x080fe40000000000 */
[----:B------:R-:W-:Y:S01]  /*0070*/  IABS R8, R0 ;  /* 0x0000000000087213 */ /* 0x000fe20000000000 */
[----:B-1----:R-:W-:Y:S01]  /*0080*/  IMAD R19, R16, R17, RZ ;  /* 0x0000001110137224 */ /* 0x002fe200078e02ff */
[----:B------:R-:W0:Y:S04]  /*0090*/  I2F.RP R4, R7 ;  /* 0x0000000700047306 */ /* 0x000e280000209400 */
[----:B------:R-:W-:-:S04]  /*00a0*/  IADD3 R5, PT, PT, R0, -0x1, R19 ;  /* 0xffffffff00057810 */ /* 0x000fc80007ffe013 */
[----:B0-----:R-:W0:Y:S02]  /*00b0*/  MUFU.RCP R4, R4 ;  /* 0x0000000400047308 */ /* 0x001e240000001000 */
[----:B0-----:R-:W-:Y:S01]  /*00c0*/  VIADD R2, R4, 0xffffffe ;  /* 0x0ffffffe04027836 */ /* 0x001fe20000000000 */
[----:B------:R-:W-:-:S05]  /*00d0*/  IADD3 R4, PT, PT, RZ, -R8, RZ ;  /* 0x80000008ff047210 */ /* 0x000fca0007ffe0ff */
[----:B------:R0:W1:Y:S02]  /*00e0*/  F2I.FTZ.U32.TRUNC.NTZ R3, R2 ;  /* 0x0000000200037305 */ /* 0x000064000021f000 */
[----:B0-----:R-:W-:Y:S02]  /*00f0*/  IMAD.MOV.U32 R2, RZ, RZ, RZ ;  /* 0x000000ffff027224 */ /* 0x001fe400078e00ff */
[----:B-1----:R-:W-:-:S04]  /*0100*/  IMAD.MOV R6, RZ, RZ, -R3 ;  /* 0x000000ffff067224 */ /* 0x002fc800078e0a03 */
[----:B------:R-:W-:Y:S01]  /*0110*/  IMAD R9, R6, R7, RZ ;  /* 0x0000000706097224 */ /* 0x000fe200078e02ff */
[----:B------:R-:W-:Y:S02]  /*0120*/  IABS R6, R5 ;  /* 0x0000000500067213 */ /* 0x000fe40000000000 */
[----:B------:R-:W-:Y:S01]  /*0130*/  LOP3.LUT R5, R5, R0, RZ, 0x3c, !PT ;  /* 0x0000000005057212 */ /* 0x000fe200078e3cff */
[----:B------:R-:W-:-:S03]  /*0140*/  IMAD.HI.U32 R3, R3, R9, R2 ;  /* 0x0000000903037227 */ /* 0x000fc600078e0002 */
[----:B------:R-:W-:Y:S01]  /*0150*/  ISETP.GE.AND P1, PT, R5, RZ, PT ;  /* 0x000000ff0500720c */ /* 0x000fe20003f26270 */
[----:B------:R-:W-:-:S04]  /*0160*/  IMAD.MOV.U32 R2, RZ, RZ, R6 ;  /* 0x000000ffff027224 */ /* 0x000fc800078e0006 */
[----:B------:R-:W-:-:S04]  /*0170*/  IMAD.HI.U32 R3, R3, R2, RZ ;  /* 0x0000000203037227 */ /* 0x000fc800078e00ff */
[----:B------:R-:W-:-:S05]  /*0180*/  IMAD R2, R3, R4, R2 ;  /* 0x0000000403027224 */ /* 0x000fca00078e0202 */
[----:B------:R-:W-:-:S13]  /*0190*/  ISETP.GT.U32.AND P2, PT, R7, R2, PT ;  /* 0x000000020700720c */ /* 0x000fda0003f44070 */
[-C--:B------:R-:W-:Y:S01]  /*01a0*/  @!P2 IADD3 R2, PT, PT, R2, -R7.reuse, RZ ;  /* 0x800000070202a210 */ /* 0x080fe20007ffe0ff */
[----:B------:R-:W-:Y:S01]  /*01b0*/  @!P2 VIADD R3, R3, 0x1 ;  /* 0x000000010303a836 */ /* 0x000fe20000000000 */
[----:B------:R-:W-:Y:S02]  /*01c0*/  ISETP.NE.AND P2, PT, R0, RZ, PT ;  /* 0x000000ff0000720c */ /* 0x000fe40003f45270 */
[----:B------:R-:W-:-:S13]  /*01d0*/  ISETP.GE.U32.AND P0, PT, R2, R7, PT ;  /* 0x000000070200720c */ /* 0x000fda0003f06070 */
[----:B------:R-:W-:-:S05]  /*01e0*/  @P0 VIADD R3, R3, 0x1 ;  /* 0x0000000103030836 */ /* 0x000fca0000000000 */
[----:B------:R-:W-:Y:S02]  /*01f0*/  @!P1 IADD3 R3, PT, PT, -R3, RZ, RZ ;  /* 0x000000ff03039210 */ /* 0x000fe40007ffe1ff */
[----:B------:R-:W-:-:S04]  /*0200*/  @!P2 LOP3.LUT R3, RZ, R0, RZ, 0x33, !PT ;  /* 0x00000000ff03a212 */ /* 0x000fc800078e33ff */
[----:B------:R-:W-:-:S13]  /*0210*/  ISETP.GE.AND P0, PT, R3, 0x1, PT ;  /* 0x000000010300780c */ /* 0x000fda0003f06270 */
[----:B--2---:R-:W-:Y:S05]  /*0220*/  @!P0 EXIT ;  /* 0x000000000000894d */ /* 0x004fea0003800000 */
[----:B------:R-:W0:Y:S01]  /*0230*/  S2R R0, SR_TID.X ;  /* 0x0000000000007919 */ /* 0x000e220000002100 */
[----:B------:R-:W1:Y:S01]  /*0240*/  LDC R14, c[0x0][0x3a0] ;  /* 0x0000e800ff0e7b82 */ /* 0x000e620000000800 */
[----:B------:R-:W2:Y:S01]  /*0250*/  LDCU UR6, c[0x0][0x390] ;  /* 0x00007200ff0677ac */ /* 0x000ea20008000800 */
[----:B------:R-:W-:Y:S01]  /*0260*/  IADD3 R18, PT, PT, R16, -0x1, RZ ;  /* 0xffffffff10127810 */ /* 0x000fe20007ffe0ff */
[----:B------:R-:W-:Y:S01]  /*0270*/  VIADD R17, R17, 0xffffffff ;  /* 0xffffffff11117836 */ /* 0x000fe20000000000 */
[----:B------:R-:W-:Y:S01]  /*0280*/  IADD3 R15, PT, PT, -R3, RZ, RZ ;  /* 0x000000ff030f7210 */ /* 0x000fe20007ffe1ff */
[----:B------:R-:W-:Y:S01]  /*0290*/  UIMAD UR4, UR4, UR5, URZ ;  /* 0x00000005040472a4 */ /* 0x000fe2000f8e02ff */
[----:B------:R-:W3:Y:S01]  /*02a0*/  LDCU.64 UR8, c[0x0][0x358] ;  /* 0x00006b00ff0877ac */ /* 0x000ee20008000a00 */
[----:B------:R-:W4:Y:S01]  /*02b0*/  LDCU UR7, c[0x0][0x390] ;  /* 0x00007200ff0777ac */ /* 0x000f220008000800 */
[----:B------:R-:W0:Y:S01]  /*02c0*/  LDCU UR5, c[0x0][0x3a4] ;  /* 0x00007480ff0577ac */ /* 0x000e220008000800 */
[----:B-1----:R-:W-:-:S02]  /*02d0*/  FADD R14, R14, R14 ;  /* 0x0000000e0e0e7221 */ /* 0x002fc40000000000 */
[----:B0-----:R-:W-:Y:S01]  /*02e0*/  VIADD R0, R0, UR4 ;  /* 0x0000000400007c36 */ /* 0x001fe20008000000 */
[----:B--2---:R-:W-:-:S03]  /*02f0*/  UIADD3 UR4, UPT, UPT, UR6, -0x1, URZ ;  /* 0xffffffff06047890 */ /* 0x004fc6000fffe0ff */
[----:B---34-:R-:W-:-:S09]  /*0300*/  IMAD R16, R3, R0, RZ ;  /* 0x0000000003107224 */ /* 0x018fd200078e02ff */
.L_x_36:
[----:B0-----:R-:W0:Y:S01]  /*0310*/  LDC R3, c[0x0][0x388] ;  /* 0x0000e200ff037b82 */ /* 0x001e220000000800 */
[----:B------:R-:W-:Y:S01]  /*0320*/  IADD3 R15, PT, PT, R15, 0x1, RZ ;  /* 0x000000010f0f7810 */ /* 0x000fe20007ffe0ff */
[----:B------:R-:W-:Y:S01]  /*0330*/  BSSY.RECONVERGENT B0, `(.L_x_26) ;  /* 0x00000a6000007945 */ /* 0x000fe20003800200 */
[----:B0-----:R-:W0:Y:S01]  /*0340*/  I2F.U32.RP R0, R3 ;  /* 0x0000000300007306 */ /* 0x001e220000209000 */
[----:B------:R-:W-:-:S07]  /*0350*/  ISETP.NE.U32.AND P2, PT, R3, RZ, PT ;  /* 0x000000ff0300720c */ /* 0x000fce0003f45070 */
[----:B0-----:R-:W0:Y:S02]  /*0360*/  MUFU.RCP R0, R0 ;  /* 0x0000000000007308 */ /* 0x001e240000001000 */
[----:B0-----:R-:W-:-:S06]  /*0370*/  VIADD R4, R0, 0xffffffe ;  /* 0x0ffffffe00047836 */ /* 0x001fcc0000000000 */
[----:B------:R0:W1:Y:S02]  /*0380*/  F2I.FTZ.U32.TRUNC.NTZ R5, R4 ;  /* 0x0000000400057305 */ /* 0x000064000021f000 */
[----:B0-----:R-:W-:Y:S01]  /*0390*/  IMAD.MOV.U32 R4, RZ, RZ, RZ ;  /* 0x000000ffff047224 */ /* 0x001fe200078e00ff */
[----:B-1----:R-:W-:-:S05]  /*03a0*/  IADD3 R2, PT, PT, RZ, -R5, RZ ;  /* 0x80000005ff027210 */ /* 0x002fca0007ffe0ff */
[----:B------:R-:W-:-:S04]  /*03b0*/  IMAD R7, R2, R3, RZ ;  /* 0x0000000302077224 */ /* 0x000fc800078e02ff */
[----:B------:R-:W-:-:S06]  /*03c0*/  IMAD.HI.U32 R5, R5, R7, R4 ;  /* 0x0000000705057227 */ /* 0x000fcc00078e0004 */
[----:B------:R-:W-:-:S05]  /*03d0*/  IMAD.HI.U32 R10, R5, R16, RZ ;  /* 0x00000010050a7227 */ /* 0x000fca00078e00ff */
[----:B------:R-:W-:-:S05]  /*03e0*/  IADD3 R2, PT, PT, -R10, RZ, RZ ;  /* 0x000000ff0a027210 */ /* 0x000fca0007ffe1ff */
[----:B------:R-:W-:-:S05]  /*03f0*/  IMAD R2, R3, R2, R16 ;  /* 0x0000000203027224 */ /* 0x000fca00078e0210 */
[----:B------:R-:W-:-:S13]  /*0400*/  ISETP.GE.U32.AND P0, PT, R2, R3, PT ;  /* 0x000000030200720c */ /* 0x000fda0003f06070 */
[----:B------:R-:W-:Y:S01]  /*0410*/  @P0 IMAD.IADD R2, R2, 0x1, -R3 ;  /* 0x0000000102020824 */ /* 0x000fe200078e0a03 */
[----:B------:R-:W-:-:S04]  /*0420*/  @P0 IADD3 R10, PT, PT, R10, 0x1, RZ ;  /* 0x000000010a0a0810 */ /* 0x000fc80007ffe0ff */
[----:B------:R-:W-:-:S13]  /*0430*/  ISETP.GE.U32.AND P1, PT, R2, R3, PT ;  /* 0x000000030200720c */ /* 0x000fda0003f26070 */
[----:B------:R-:W-:Y:S01]  /*0440*/  @P1 VIADD R10, R10, 0x1 ;  /* 0x000000010a0a1836 */ /* 0x000fe20000000000 */
[----:B------:R-:W-:Y:S02]  /*0450*/  @!P2 LOP3.LUT R10, RZ, R3, RZ, 0x33, !PT ;  /* 0x00000003ff0aa212 */ /* 0x000fe400078e33ff */
[----:B------:R-:W-:Y:S02]  /*0460*/  ISETP.NE.AND P1, PT, R15, RZ, PT ;  /* 0x000000ff0f00720c */ /* 0x000fe40003f25270 */
[----:B------:R-:W-:-:S05]  /*0470*/  IADD3 R9, PT, PT, -R10, RZ, RZ ;  /* 0x000000ff0a097210 */ /* 0x000fca0007ffe1ff */
[----:B------:R-:W-:-:S05]  /*0480*/  IMAD R9, R3, R9, R16 ;  /* 0x0000000903097224 */ /* 0x000fca00078e0210 */
[----:B------:R-:W-:-:S05]  /*0490*/  IADD3 R12, PT, PT, -R9, UR5, -R10 ;  /* 0x00000005090c7c10 */ /* 0x000fca000fffe90a */
[----:B------:R-:W-:-:S05]  /*04a0*/  VIADD R21, R12, 0xfffffffd ;  /* 0xfffffffd0c157836 */ /* 0x000fca0000000000 */
[----:B------:R-:W-:-:S04]  /*04b0*/  ISETP.GE.U32.AND P0, PT, R21, UR7, PT ;  /* 0x0000000715007c0c */ /* 0x000fc8000bf06070 */
[----:B------:R-:W-:-:S13]  /*04c0*/  ISETP.LT.OR P0, PT, R21, RZ, P0 ;  /* 0x000000ff1500720c */ /* 0x000fda0000701670 */
[----:B------:R-:W-:Y:S05]  /*04d0*/  @P0 BRA `(.L_x_27) ;  /* 0x00000008002c0947 */ /* 0x000fea0003800000 */
[----:B------:R-:W0:Y:S01]  /*04e0*/  LDC R11, c[0x0][0x394] ;  /* 0x0000e500ff0b7b82 */ /* 0x000e220000000800 */
[----:B------:R-:W-:Y:S02]  /*04f0*/  LOP3.LUT R2, RZ, R10, RZ, 0x33, !PT ;  /* 0x0000000aff027212 */ /* 0x000fe400078e33ff */
[----:B------:R-:W-:Y:S02]  /*0500*/  LOP3.LUT R4, RZ, R9, RZ, 0x33, !PT ;  /* 0x00000009ff047212 */ /* 0x000fe400078e33ff */
[----:B------:R-:W-:-:S03]  /*0510*/  IADD3 R12, PT, PT, -R12, 0x2, R3 ;  /* 0x000000020c0c7810 */ /* 0x000fc60007ffe103 */
[----:B------:R-:W1:Y:S08]  /*0520*/  LDC.64 R6, c[0x0][0x398] ;  /* 0x0000e600ff067b82 */ /* 0x000e700000000a00 */
[----:B------:R-:W2:Y:S01]  /*0530*/  LDC R0, c[0x0][0x38c] ;  /* 0x0000e300ff007b82 */ /* 0x000ea20000000800 */
[----:B0-----:R-:W-:Y:S02]  /*0540*/  ISETP.NE.AND P2, PT, R11, 0x1, PT ;  /* 0x000000010b00780c */ /* 0x001fe40003f45270 */
[----:B-1----:R-:W-:-:S11]  /*0550*/  ISETP.NE.AND P0, PT, R6, 0x1, PT ;  /* 0x000000010600780c */ /* 0x002fd60003f05270 */
[----:B------:R-:W-:-:S05]  /*0560*/  @P2 IMAD.IADD R10, R2, 0x1, R3 ;  /* 0x00000001020a2824 */ /* 0x000fca00078e0203 */
[----:B------:R-:W-:Y:S02]  /*0570*/  VIMNMX R13, PT, PT, RZ, R10, !PT ;  /* 0x0000000aff0d7248 */ /* 0x000fe40007fe0100 */
[----:B------:R-:W-:Y:S02]  /*0580*/  @P0 IADD3 R9, PT, PT, R4, R3, RZ ;  /* 0x0000000304090210 */ /* 0x000fe40007ffe0ff */
[----:B------:R-:W0:Y:S01]  /*0590*/  LDC.64 R4, c[0x0][0x380] ;  /* 0x0000e000ff047b82 */ /* 0x000e220000000a00 */
[----:B------:R-:W-:Y:S02]  /*05a0*/  ISETP.NE.AND P0, PT, R7, 0x1, PT ;  /* 0x000000010700780c */ /* 0x000fe40003f05270 */
[----:B------:R-:W-:Y:S02]  /*05b0*/  VIMNMX R8, PT, PT, RZ, R9, !PT ;  /* 0x00000009ff087248 */ /* 0x000fe40007fe0100 */
[----:B------:R-:W-:Y:S02]  /*05c0*/  VIMNMX.U32 R2, PT, PT, R18, R13, PT ;  /* 0x0000000d12027248 */ /* 0x000fe40003fe0000 */
[----:B------:R-:W-:-:S02]  /*05d0*/  SEL R12, R21, R12, !P0 ;  /* 0x0000000c150c7207 */ /* 0x000fc40004000000 */
[----:B------:R-:W-:Y:S01]  /*05e0*/  VIMNMX.U32 R22, PT, PT, R17, R8, PT ;  /* 0x0000000811167248 */ /* 0x000fe20003fe0000 */
[----:B------:R-:W-:Y:S01]  /*05f0*/  IMAD R13, R19, R2, RZ ;  /* 0x00000002130d7224 */ /* 0x000fe200078e02ff */
[----:B------:R-:W-:Y:S01]  /*0600*/  VIMNMX R25, PT, PT, RZ, R12, !PT ;  /* 0x0000000cff197248 */ /* 0x000fe20007fe0100 */
[----:B------:R-:W1:Y:S02]  /*0610*/  LDC R21, c[0x0][0x3a0] ;  /* 0x0000e800ff157b82 */ /* 0x000e640000000800 */
[----:B--2---:R-:W-:Y:S01]  /*0620*/  IMAD R8, R22, R0, R13 ;  /* 0x0000000016087224 */ /* 0x004fe200078e020d */
[----:B------:R-:W-:-:S05]  /*0630*/  VIMNMX.U32 R25, PT, PT, R25, UR4, PT ;  /* 0x0000000419197c48 */ /* 0x000fca000bfe0000 */
[----:B------:R-:W-:-:S04]  /*0640*/  IMAD.IADD R3, R25, 0x1, R8 ;  /* 0x0000000119037824 */ /* 0x000fc800078e0208 */
[----:B0-----:R-:W-:-:S05]  /*0650*/  IMAD.WIDE R2, R3, 0x4, R4 ;  /* 0x0000000403027825 */ /* 0x001fca00078e0204 */
[----:B------:R-:W1:Y:S01]  /*0660*/  LDG.E R20, desc[UR8][R2.64] ;  /* 0x0000000802147981 */ /* 0x000e62000c1e1900 */
[----:B------:R-:W-:-:S04]  /*0670*/  ISETP.NE.AND P0, PT, R10, R18, PT ;  /* 0x000000120a00720c */ /* 0x000fc80003f05270 */
[----:B------:R-:W-:-:S04]  /*0680*/  ISETP.EQ.OR P0, PT, R10, RZ, !P0 ;  /* 0x000000ff0a00720c */ /* 0x000fc80004702670 */
[----:B------:R-:W-:-:S04]  /*0690*/  ISETP.EQ.OR P0, PT, R9, RZ, P0 ;  /* 0x000000ff0900720c */ /* 0x000fc80000702670 */
[----:B------:R-:W-:-:S04]  /*06a0*/  ISETP.EQ.OR P0, PT, R9, R18, P0 ;  /* 0x000000120900720c */ /* 0x000fc80000702670 */
[----:B------:R-:W-:-:S04]  /*06b0*/  ISETP.EQ.OR P0, PT, R12, RZ, P0 ;  /* 0x000000ff0c00720c */ /* 0x000fc80000702670 */
[----:B------:R-:W-:-:S04]  /*06c0*/  ISETP.EQ.OR P0, PT, R12, R18, P0 ;  /* 0x000000120c00720c */ /* 0x000fc80000702670 */
[----:B-1----:R-:W-:-:S13]  /*06d0*/  FSETP.LT.OR P0, PT, |R20|, R21, P0 ;  /* 0x000000151400720b */ /* 0x002fda0000701600 */
[----:B------:R-:W-:Y:S05]  /*06e0*/  @P0 BRA `(.L_x_27) ;  /* 0x0000000400a80947 */ /* 0x000fea0003800000 */
[CC--:B------:R-:W-:Y:S02]  /*06f0*/  VIADDMNMX R23, R10.reuse, -R11.reuse, RZ, !PT ;  /* 0x8000000b0a177246 */ /* 0x0c0fe400078001ff */
[----:B------:R-:W-:Y:S01]  /*0700*/  VIADDMNMX R11, R10, R11, RZ, !PT ;  /* 0x0000000b0a0b7246 */ /* 0x000fe200078001ff */
[----:B------:R-:W-:Y:S01]  /*0710*/  IMAD R10, R22, R0, R25 ;  /* 0x00000000160a7224 */ /* 0x000fe200078e0219 */
[----:B------:R-:W-:Y:S02]  /*0720*/  VIMNMX.U32 R23, PT, PT, R18, R23, PT ;  /* 0x0000001712177248 */ /* 0x000fe40003fe0000 */
[CC--:B------:R-:W-:Y:S02]  /*0730*/  VIADDMNMX R22, R9.reuse, -R6.reuse, RZ, !PT ;  /* 0x8000000609167246 */ /* 0x0c0fe400078001ff */
[----:B------:R-:W-:Y:S01]  /*0740*/  VIADDMNMX R24, R9, R6, RZ, !PT ;  /* 0x0000000609187246 */ /* 0x000fe200078001ff */
[----:B------:R-:W-:Y:S01]  /*0750*/  IMAD R23, R19, R23, R10 ;  /* 0x0000001713177224 */ /* 0x000fe200078e020a */
[----:B------:R-:W-:-:S02]  /*0760*/  VIMNMX.U32 R9, PT, PT, R17, R22, PT ;  /* 0x0000001611097248 */ /* 0x000fc40003fe0000 */
[----:B------:R-:W-:Y:S01]  /*0770*/  VIMNMX.U32 R24, PT, PT, R17, R24, PT ;  /* 0x0000001811187248 */ /* 0x000fe20003fe0000 */
[----:B------:R-:W-:Y:S01]  /*0780*/  IMAD.WIDE R22, R23, 0x4, R4 ;  /* 0x0000000417167825 */ /* 0x000fe200078e0204 */
[CC--:B------:R-:W-:Y:S02]  /*0790*/  VIADDMNMX R6, R12.reuse, -R7.reuse, RZ, !PT ;  /* 0x800000070c067246 */ /* 0x0c0fe400078001ff */
[----:B------:R-:W-:Y:S01]  /*07a0*/  VIADDMNMX R7, R12, R7, RZ, !PT ;  /* 0x000000070c077246 */ /* 0x000fe200078001ff */
[-CC-:B------:R-:W-:Y:S01]  /*07b0*/  IMAD R12, R9, R0.reuse, R25.reuse ;  /* 0x00000000090c7224 */ /* 0x180fe200078e0219 */
[----:B------:R-:W-:Y:S01]  /*07c0*/  VIMNMX.U32 R11, PT, PT, R18, R11, PT ;  /* 0x0000000b120b7248 */ /* 0x000fe20003fe0000 */
[----:B------:R-:W-:Y:S01]  /*07d0*/  IMAD R24, R24, R0, R25 ;  /* 0x0000000018187224 */ /* 0x000fe200078e0219 */
[----:B------:R-:W2:Y:S01]  /*07e0*/  LDG.E R22, desc[UR8][R22.64] ;  /* 0x0000000816167981 */ /* 0x000ea2000c1e1900 */
[----:B------:R-:W-:Y:S02]  /*07f0*/  VIMNMX.U32 R25, PT, PT, R6, UR4, PT ;  /* 0x0000000406197c48 */ /* 0x000fe4000bfe0000 */
[----:B------:R-:W-:Y:S01]  /*0800*/  VIMNMX.U32 R27, PT, PT, R7, UR4, PT ;  /* 0x00000004071b7c48 */ /* 0x000fe2000bfe0000 */
[----:B------:R-:W-:Y:S01]  /*0810*/  IMAD R11, R19, R11, R10 ;  /* 0x0000000b130b7224 */ /* 0x000fe200078e020a */
[C---:B------:R-:W-:Y:S01]  /*0820*/  IADD3 R9, PT, PT, R13.reuse, R12, RZ ;  /* 0x0000000c0d097210 */ /* 0x040fe20007ffe0ff */
[----:B------:R-:W-:Y:S01]  /*0830*/  IMAD.IADD R7, R13, 0x1, R24 ;  /* 0x000000010d077824 */ /* 0x000fe200078e0218 */
[C---:B------:R-:W-:Y:S01]  /*0840*/  IADD3 R25, PT, PT, R8.reuse, R25, RZ ;  /* 0x0000001908197210 */ /* 0x040fe20007ffe0ff */
[----:B------:R-:W-:-:S02]  /*0850*/  IMAD.IADD R27, R8, 0x1, R27 ;  /* 0x00000001081b7824 */ /* 0x000fc400078e021b */
[----:B------:R-:W-:-:S04]  /*0860*/  IMAD.WIDE R12, R11, 0x4, R4 ;  /* 0x000000040b0c7825 */ /* 0x000fc800078e0204 */
[--C-:B------:R-:W-:Y:S02]  /*0870*/  IMAD.WIDE R8, R9, 0x4, R4.reuse ;  /* 0x0000000409087825 */ /* 0x100fe400078e0204 */
[----:B------:R-:W3:Y:S02]  /*0880*/  LDG.E R13, desc[UR8][R12.64] ;  /* 0x000000080c0d7981 */ /* 0x000ee4000c1e1900 */
[--C-:B------:R-:W-:Y:S02]  /*0890*/  IMAD.WIDE R10, R7, 0x4, R4.reuse ;  /* 0x00000004070a7825 */ /* 0x100fe400078e0204 */
[----:B------:R-:W4:Y:S02]  /*08a0*/  LDG.E R8, desc[UR8][R8.64] ;  /* 0x0000000808087981 */ /* 0x000f24000c1e1900 */
[--C-:B------:R-:W-:Y:S02]  /*08b0*/  IMAD.WIDE R6, R25, 0x4, R4.reuse ;  /* 0x0000000419067825 */ /* 0x100fe400078e0204 */
[----:B------:R-:W4:Y:S02]  /*08c0*/  LDG.E R11, desc[UR8][R10.64] ;  /* 0x000000080a0b7981 */ /* 0x000f24000c1e1900 */
[----:B------:R-:W-:-:S02]  /*08d0*/  IMAD.WIDE R4, R27, 0x4, R4 ;  /* 0x000000041b047825 */ /* 0x000fc400078e0204 */
[----:B------:R-:W5:Y:S04]  /*08e0*/  LDG.E R6, desc[UR8][R6.64] ;  /* 0x0000000806067981 */ /* 0x000f68000c1e1900 */
[----:B------:R-:W5:Y:S01]  /*08f0*/  LDG.E R5, desc[UR8][R4.64] ;  /* 0x0000000804057981 */ /* 0x000f62000c1e1900 */
[----:B------:R-:W-:Y:S01]  /*0900*/  BSSY.RECONVERGENT B1, `(.L_x_28) ;  /* 0x0000045000017945 */ /* 0x000fe20003800200 */
[----:B--2---:R-:W-:-:S13]  /*0910*/  FSETP.GEU.AND P0, PT, R22, RZ, PT ;  /* 0x000000ff1600720b */ /* 0x004fda0003f0e000 */
[----:B---3--:R-:W-:Y:S02]  /*0920*/  @!P0 FMNMX R0, R22, R13, !PT ;  /* 0x0000000d16008209 */ /* 0x008fe40007800000 */
[----:B----4-:R-:W-:-:S03]  /*0930*/  @!P0 FMNMX R23, R8, R11, !PT ;  /* 0x0000000b08178209 */ /* 0x010fc60007800000 */
[----:B------:R-:W-:Y:S01]  /*0940*/  @!P0 FADD R0, -R0, -RZ ;  /* 0x800000ff00008221 */ /* 0x000fe20000000100 */
[----:B------:R-:W-:Y:S01]  /*0950*/  @P0 FMNMX R0, R22, R13, PT ;  /* 0x0000000d16000209 */ /* 0x000fe20003800000 */
[----:B------:R-:W-:Y:S01]  /*0960*/  @!P0 FADD R23, -R23, -RZ ;  /* 0x800000ff17178221 */ /* 0x000fe20000000100 */
[----:B------:R-:W-:Y:S02]  /*0970*/  @P0 FMNMX R23, R8, R11, PT ;  /* 0x0000000b08170209 */ /* 0x000fe40003800000 */
[----:B-----5:R-:W-:-:S05]  /*0980*/  @!P0 FMNMX R24, R6, R5, !PT ;  /* 0x0000000506188209 */ /* 0x020fca0007800000 */
[----:B------:R-:W-:Y:S01]  /*0990*/  @!P0 FADD R24, -R24, -RZ ;  /* 0x800000ff18188221 */ /* 0x000fe20000000100 */
[----:B------:R-:W-:Y:S01]  /*09a0*/  @P0 FMNMX R24, R6, R5, PT ;  /* 0x0000000506180209 */ /* 0x000fe20003800000 */
[----:B------:R-:W-:-:S03]  /*09b0*/  FADD R5, R23, R0 ;  /* 0x0000000017057221 */ /* 0x000fc60000000000 */
[CCC-:B------:R-:W-:Y:S01]  /*09c0*/  FMNMX3 R6, R0.reuse, R23.reuse, R24.reuse, PT ;  /* 0x0000001700067276 */ /* 0x1c0fe20003800018 */
[--C-:B------:R-:W-:Y:S01]  /*09d0*/  FADD R5, R5, R24.reuse ;  /* 0x0000001805057221 */ /* 0x100fe20000000000 */
[----:B------:R-:W-:-:S03]  /*09e0*/  FMNMX3 R7, R0, R23, R24, !PT ;  /* 0x0000001700077276 */ /* 0x000fc60007800018 */
[C---:B------:R-:W-:Y:S01]  /*09f0*/  FADD R0, -R6.reuse, R5 ;  /* 0x0000000506007221 */ /* 0x040fe20000000100 */
[----:B------:R-:W-:-:S03]  /*0a00*/  FADD R4, R6, R21 ;  /* 0x0000001506047221 */ /* 0x000fc60000000000 */
[----:B------:R-:W-:-:S05]  /*0a10*/  FADD R9, -R7, R0 ;  /* 0x0000000007097221 */ /* 0x000fca0000000100 */
[----:B------:R-:W-:Y:S02]  /*0a20*/  FSETP.GT.AND P2, PT, R4, R9, PT ;  /* 0x000000090400720b */ /* 0x000fe40003f44000 */
[----:B------:R-:W-:Y:S01]  /*0a30*/  @!P0 MOV R8, 0xbf800000 ;  /* 0xbf80000000088802 */ /* 0x000fe20000000f00 */
[----:B------:R-:W-:-:S10]  /*0a40*/  @P0 IMAD.MOV.U32 R8, RZ, RZ, 0x3f800000 ;  /* 0x3f800000ff080424 */ /* 0x000fd400078e00ff */
[----:B------:R-:W-:Y:S05]  /*0a50*/  @!P2 BRA `(.L_x_29) ;  /* 0x0000000000bca947 */ /* 0x000fea0003800000 */
[C-C-:B------:R-:W-:Y:S01]  /*0a60*/  FADD R0, R6.reuse, -R9.reuse ;  /* 0x8000000906007221 */ /* 0x140fe20000000000 */
[----:B------:R-:W-:Y:S01]  /*0a70*/  BSSY.RECONVERGENT B2, `(.L_x_30) ;  /* 0x0000010000027945 */ /* 0x000fe20003800200 */
[----:B------:R-:W-:Y:S02]  /*0a80*/  FADD R10, R6, R9 ;  /* 0x00000009060a7221 */ /* 0x000fe40000000000 */
[----:B------:R-:W-:-:S04]  /*0a90*/  FMUL R5, R0, R0 ;  /* 0x0000000000057220 */ /* 0x000fc80000400000 */
[----:B------:R-:W-:-:S04]  /*0aa0*/  FFMA R0, R14, R21, -R5 ;  /* 0x000000150e007223 */ /* 0x000fc80000000805 */
[----:B------:R0:W1:Y:S01]  /*0ab0*/  MUFU.RSQ R11, R0 ;  /* 0x00000000000b7308 */ /* 0x0000620000001400 */
[----:B------:R-:W-:-:S04]  /*0ac0*/  IADD3 R4, PT, PT, R0, -0xd000000, RZ ;  /* 0xf300000000047810 */ /* 0x000fc80007ffe0ff */
[----:B------:R-:W-:-:S13]  /*0ad0*/  ISETP.GT.U32.AND P0, PT, R4, 0x727fffff, PT ;  /* 0x727fffff0400780c */ /* 0x000fda0003f04070 */
[----:B01----:R-:W-:Y:S05]  /*0ae0*/  @!P0 BRA `(.L_x_31) ;  /* 0x0000000000108947 */ /* 0x003fea0003800000 */
[----:B------:R-:W-:-:S07]  /*0af0*/  MOV R21, 0xb10 ;  /* 0x00000b1000157802 */ /* 0x000fce0000000f00 */
[----:B------:R-:W-:Y:S05]  /*0b00*/  CALL.REL.NOINC `($__internal_1_$__cuda_sm20_sqrt_rn_f32_slowpath) ;  /* 0x0000000000b07944 */ /* 0x000fea0003c00000 */
[----:B------:R-:W-:Y:S01]  /*0b10*/  IMAD.MOV.U32 R5, RZ, RZ, R0 ;  /* 0x000000ffff057224 */ /* 0x000fe200078e0000 */
[----:B------:R-:W-:Y:S06]  /*0b20*/  BRA `(.L_x_32) ;  /* 0x0000000000107947 */ /* 0x000fec0003800000 */
.L_x_31:
[----:B------:R-:W-:Y:S01]  /*0b30*/  FMUL.FTZ R5, R0, R11 ;  /* 0x0000000b00057220 */ /* 0x000fe20000410000 */
[----:B------:R-:W-:-:S03]  /*0b40*/  FMUL.FTZ R4, R11, 0.5 ;  /* 0x3f0000000b047820 */ /* 0x000fc60000410000 */
[----:B------:R-:W-:-:S04]  /*0b50*/  FFMA R0, -R5, R5, R0 ;  /* 0x0000000505007223 */ /* 0x000fc80000000100 */
[----:B------:R-:W-:-:S07]  /*0b60*/  FFMA R5, R0, R4, R5 ;  /* 0x0000000400057223 */ /* 0x000fce0000000005 */
.L_x_32:
[----:B------:R-:W-:Y:S05]  /*0b70*/  BSYNC.RECONVERGENT B2 ;  /* 0x0000000000027941 */ /* 0x000fea0003800200 */
.L_x_30:
[----:B------:R-:W-:-:S04]  /*0b80*/  FADD R5, R10, R5 ;  /* 0x000000050a057221 */ /* 0x000fc80000000000 */
[----:B------:R-:W-:-:S05]  /*0b90*/  FMUL R4, R5, 0.5 ;  /* 0x3f00000005047820 */ /* 0x000fca0000400000 */
[----:B------:R-:W-:-:S13]  /*0ba0*/  FSETP.GT.AND P0, PT, R4, R7, PT ;  /* 0x000000070400720b */ /* 0x000fda0003f04000 */
[----:B------:R-:W-:Y:S05]  /*0bb0*/  @!P0 BRA `(.L_x_29) ;  /* 0x0000000000648947 */ /* 0x000fea0003800000 */
[----:B------:R-:W0:Y:S01]  /*0bc0*/  LDC R5, c[0x0][0x3a0] ;  /* 0x0000e800ff057b82 */ /* 0x000e220000000800 */
[----:B------:R-:W-:Y:S01]  /*0bd0*/  FMUL R9, R9, R9 ;  /* 0x0000000909097220 */ /* 0x000fe20000400000 */
[----:B------:R-:W-:Y:S03]  /*0be0*/  BSSY.RECONVERGENT B2, `(.L_x_33) ;  /* 0x0000014000027945 */ /* 0x000fe60003800200 */
[----:B------:R-:W-:-:S04]  /*0bf0*/  FFMA R6, R6, R6, R9 ;  /* 0x0000000606067223 */ /* 0x000fc80000000009 */
[C---:B------:R-:W-:Y:S01]  /*0c00*/  FFMA R6, R7.reuse, R7, R6 ;  /* 0x0000000707067223 */ /* 0x040fe20000000006 */
[----:B------:R-:W-:-:S03]  /*0c10*/  FADD R7, R7, R10 ;  /* 0x0000000a07077221 */ /* 0x000fc60000000000 */
[----:B0-----:R-:W-:-:S04]  /*0c20*/  FFMA R6, -R5, R5, R6 ;  /* 0x0000000505067223 */ /* 0x001fc80000000106 */
[----:B------:R-:W-:-:S04]  /*0c30*/  FMUL R6, R6, -3 ;  /* 0xc040000006067820 */ /* 0x000fc80000400000 */
[----:B------:R-:W-:-:S05]  /*0c40*/  FFMA R6, R7, R7, R6 ;  /* 0x0000000707067223 */ /* 0x000fca0000000006 */
[----:B------:R-:W-:-:S04]  /*0c50*/  FMNMX R5, RZ, R6, !PT ;  /* 0x00000006ff057209 */ /* 0x000fc80007800000 */
[----:B------:R-:W-:Y:S01]  /*0c60*/  IADD3 R0, PT, PT, R5, -0xd000000, RZ ;  /* 0xf300000005007810 */ /* 0x000fe20007ffe0ff */
[----:B------:R0:W1:Y:S03]  /*0c70*/  MUFU.RSQ R4, R5 ;  /* 0x0000000500047308 */ /* 0x0000660000001400 */
[----:B------:R-:W-:-:S13]  /*0c80*/  ISETP.GT.U32.AND P0, PT, R0, 0x727fffff, PT ;  /* 0x727fffff0000780c */ /* 0x000fda0003f04070 */
[----:B0-----:R-:W-:Y:S05]  /*0c90*/  @!P0 BRA `(.L_x_34) ;  /* 0x0000000000108947 */ /* 0x001fea0003800000 */
[----:B------:R-:W-:Y:S01]  /*0ca0*/  IMAD.MOV.U32 R0, RZ, RZ, R5 ;  /* 0x000000ffff007224 */ /* 0x000fe200078e0005 */
[----:B------:R-:W-:-:S07]  /*0cb0*/  MOV R21, 0xcd0 ;  /* 0x00000cd000157802 */ /* 0x000fce0000000f00 */
[----:B-1----:R-:W-:Y:S05]  /*0cc0*/  CALL.REL.NOINC `($__internal_1_$__cuda_sm20_sqrt_rn_f32_slowpath) ;  /* 0x0000000000407944 */ /* 0x002fea0003c00000 */
[----:B------:R-:W-:Y:S05]  /*0cd0*/  BRA `(.L_x_35) ;  /* 0x0000000000107947 */ /* 0x000fea0003800000 */
.L_x_34:
[----:B-1----:R-:W-:Y:S01]  /*0ce0*/  FMUL.FTZ R0, R5, R4 ;  /* 0x0000000405007220 */ /* 0x002fe20000410000 */
[----:B------:R-:W-:-:S03]  /*0cf0*/  FMUL.FTZ R4, R4, 0.5 ;  /* 0x3f00000004047820 */ /* 0x000fc60000410000 */
[----:B------:R-:W-:-:S04]  /*0d00*/  FFMA R5, -R0, R0, R5 ;  /* 0x0000000000057223 */ /* 0x000fc80000000105 */
[----:B------:R-:W-:-:S07]  /*0d10*/  FFMA R0, R5, R4, R0 ;  /* 0x0000000405007223 */ /* 0x000fce0000000000 */
.L_x_35:
[----:B------:R-:W-:Y:S05]  /*0d20*/  BSYNC.RECONVERGENT B2 ;  /* 0x0000000000027941 */ /* 0x000fea0003800200 */
.L_x_33:
[----:B------:R-:W-:-:S04]  /*0d30*/  FADD R0, R7, R0 ;  /* 0x0000000007007221 */ /* 0x000fc80000000000 */
[----:B------:R-:W-:-:S07]  /*0d40*/  FMUL R4, R0, 0.3333333432674407959 ;  /* 0x3eaaaaab00047820 */ /* 0x000fce0000400000 */
.L_x_29:
[----:B------:R-:W-:Y:S05]  /*0d50*/  BSYNC.RECONVERGENT B1 ;  /* 0x0000000000017941 */ /* 0x000fea0003800200 */
.L_x_28:
[----:B------:R-:W-:-:S05]  /*0d60*/  FMNMX R5, |R20|, R4, PT ;  /* 0x0000000414057209 */ /* 0x000fca0003800200 */
[----:B------:R-:W-:-:S05]  /*0d70*/  FMUL R5, R5, R8 ;  /* 0x0000000805057220 */ /* 0x000fca0000400000 */
[----:B------:R0:W-:Y:S02]  /*0d80*/  STG.E desc[UR8][R2.64], R5 ;  /* 0x0000000502007986 */ /* 0x0001e4000c101908 */
.L_x_27:
[----:B------:R-:W-:Y:S05]  /*0d90*/  BSYNC.RECONVERGENT B0 ;  /* 0x0000000000007941 */ /* 0x000fea0003800200 */
.L_x_26:
[----:B------:R-:W-:Y:S01]  /*0da0*/  IADD3 R16, PT, PT, R16, 0x1, RZ ;  /* 0x0000000110107810 */ /* 0x000fe20007ffe0ff */
[----:B------:R-:W-:Y:S06]  /*0db0*/  @P1 BRA `(.L_x_36) ;  /* 0xfffffff400541947 */ /* 0x000fec000383ffff */
[----:B------:R-:W-:Y:S05]  /*0dc0*/  EXIT ;  /* 0x000000000000794d */ /* 0x000fea0003800000 */
        .weak           $__internal_1_$__cuda_sm20_sqrt_rn_f32_slowpath
        .type           $__internal_1_$__cuda_sm20_sqrt_rn_f32_slowpath,@function
        .size           $__internal_1_$__cuda_sm20_sqrt_rn_f32_slowpath,(.L_x_175 - $__internal_1_$__cuda_sm20_sqrt_rn_f32_slowpath)
$__internal_1_$__cuda_sm20_sqrt_rn_f32_slowpath:
[----:B------:R-:W-:-:S13]  /*0dd0*/  LOP3.LUT P0, RZ, R0, 0x7fffffff, RZ, 0xc0, !PT ;  /* 0x7fffffff00ff7812 */ /* 0x000fda000780c0ff */
[----:B------:R-:W-:Y:S01]  /*0de0*/  @!P0 IMAD.MOV.U32 R4, RZ, RZ, R0 ;  /* 0x000000ffff048224 */ /* 0x000fe200078e0000 */
[----:B------:R-:W-:Y:S06]  /*0df0*/  @!P0 BRA `(.L_x_37) ;  /* 0x0000000000408947 */ /* 0x000fec0003800000 */
[----:B------:R-:W-:-:S13]  /*0e00*/  FSETP.GEU.FTZ.AND P0, PT, R0, RZ, PT ;  /* 0x000000ff0000720b */ /* 0x000fda0003f1e000 */
[----:B------:R-:W-:Y:S01]  /*0e10*/  @!P0 MOV R4, 0x7fffffff ;  /* 0x7fffffff00048802 */ /* 0x000fe20000000f00 */
        /* <DEDUP_REMOVED lines=14> */
.L_x_37:
[----:B------:R-:W-:Y:S01]  /*0f00*/  HFMA2 R5, -RZ, RZ, 0, 0 ;  /* 0x00000000ff057431 */ /* 0x000fe200000001ff */
[----:B------:R-:W-:Y:S01]  /*0f10*/  MOV R0, R4 ;  /* 0x0000000400007202 */ /* 0x000fe20000000f00 */
[----:B------:R-:W-:-:S04]  /*0f20*/  IMAD.MOV.U32 R4, RZ, RZ, R21 ;  /* 0x000000ffff047224 */ /* 0x000fc800078e0015 */
[----:B------:R-:W-:Y:S05]  /*0f30*/  RET.REL.NODEC R4 `(_ZN4cuda15_sweep_parallelEPf4dim3iiifi) ;  /* 0xfffffff004307950 */ /* 0x000fea0003c3ffff */
.L_x_38:
        /* <DEDUP_REMOVED lines=12> */
.L_x_175:


//--------------------- .text._ZN4cuda9_sweep_3dEPf4dim3iiif --------------------------
	.section	.text._ZN4cuda9_sweep_3dEPf4dim3iiif,"ax",@progbits
	.align	128
        .global         _ZN4cuda9_sweep_3dEPf4dim3iiif
        .type           _ZN4cuda9_sweep_3dEPf4dim3iiif,@function
        .size           _ZN4cuda9_sweep_3dEPf4dim3iiif,(.L_x_176 - _ZN4cuda9_sweep_3dEPf4dim3iiif)
        .other          _ZN4cuda9_sweep_3dEPf4dim3iiif,@"STO_CUDA_ENTRY STV_DEFAULT"
_ZN4cuda9_sweep_3dEPf4dim3iiif:
.text._ZN4cuda9_sweep_3dEPf4dim3iiif:
[----:B------:R-:W-:Y:S08]  /*0000*/  LDC R1, c[0x0][0x37c] ;  /* 0x0000df00ff017b82 */ /* 0x000ff00000000800 */
[----:B------:R-:W0:Y:S02]  /*0010*/  LDC R18, c[0x0][0x388] ;  /* 0x0000e200ff127b82 */ /* 0x000e240000000800 */
[----:B0-----:R-:W-:-:S13]  /*0020*/  ISETP.GE.AND P0, PT, R18, 0x1, PT ;  /* 0x000000011200780c */ /* 0x001fda0003f06270 */
[----:B------:R-:W-:Y:S05]  /*0030*/  @!P0 EXIT ;  /* 0x000000000000894d */ /* 0x000fea0003800000 */
[----:B------:R-:W0:Y:S01]  /*0040*/  LDC R5, c[0x0][0x360] ;  /* 0x0000d800ff057b82 */ /* 0x000e220000000800 */
[----:B------:R-:W1:Y:S01]  /*0050*/  LDCU UR4, c[0x0][0x390] ;  /* 0x00007200ff0477ac */ /* 0x000e620008000800 */
[C---:B------:R-:W-:Y:S01]  /*0060*/  IMAD R17, R18.reuse, 0x3, RZ ;  /* 0x0000000312117824 */ /* 0x040fe200078e02ff */
[----:B------:R-:W2:Y:S04]  /*0070*/  LDCU.64 UR6, c[0x0][0x358] ;  /* 0x00006b00ff0677ac */ /* 0x000ea80008000a00 */
[----:B------:R-:W-:Y:S01]  /*0080*/  VIMNMX R17, PT, PT, R17, 0x3, !PT ;  /* 0x0000000311117848 */ /* 0x000fe20007fe0100 */
[----:B------:R-:W3:Y:S08]  /*0090*/  LDC R7, c[0x0][0x38c] ;  /* 0x0000e300ff077b82 */ /* 0x000ef00000000800 */
[----:B------:R-:W4:Y:S01]  /*00a0*/  S2UR UR5, SR_CTAID.X ;  /* 0x00000000000579c3 */ /* 0x000f220000002500 */
[----:B-1----:R-:W-:Y:S01]  /*00b0*/  UIADD3 UR4, UPT, UPT, UR4, -0x1, URZ ;  /* 0xffffffff04047890 */ /* 0x002fe2000fffe0ff */
[----:B0-----:R-:W0:Y:S06]  /*00c0*/  I2F.U32.RP R4, R5 ;  /* 0x0000000500047306 */ /* 0x001e2c0000209000 */
[----:B------:R-:W1:Y:S01]  /*00d0*/  LDC R16, c[0x0][0x3a0] ;  /* 0x0000e800ff107b82 */ /* 0x000e620000000800 */
[----:B------:R-:W-:Y:S01]  /*00e0*/  ISETP.NE.U32.AND P2, PT, R5, RZ, PT ;  /* 0x000000ff0500720c */ /* 0x000fe20003f45070 */
[C---:B---3--:R-:W-:Y:S01]  /*00f0*/  IMAD R20, R18.reuse, R7, RZ ;  /* 0x0000000712147224 */ /* 0x048fe200078e02ff */
[----:B------:R-:W-:Y:S01]  /*0100*/  IADD3 R18, PT, PT, R18, -0x1, RZ ;  /* 0xffffffff12127810 */ /* 0x000fe20007ffe0ff */
[----:B0-----:R-:W0:Y:S01]  /*0110*/  MUFU.RCP R4, R4 ;  /* 0x0000000400047308 */ /* 0x001e220000001000 */
[----:B-1----:R-:W-:Y:S01]  /*0120*/  FADD R16, R16, R16 ;  /* 0x0000001010107221 */ /* 0x002fe20000000000 */
[----:B0-----:R-:W-:-:S06]  /*0130*/  VIADD R2, R4, 0xffffffe ;  /* 0x0ffffffe04027836 */ /* 0x001fcc0000000000 */
[----:B------:R0:W1:Y:S02]  /*0140*/  F2I.FTZ.U32.TRUNC.NTZ R3, R2 ;  /* 0x0000000200037305 */ /* 0x000064000021f000 */
[----:B0-----:R-:W-:Y:S01]  /*0150*/  IMAD.MOV.U32 R2, RZ, RZ, RZ ;  /* 0x000000ffff027224 */ /* 0x001fe200078e00ff */
[----:B-1----:R-:W-:-:S05]  /*0160*/  IADD3 R0, PT, PT, RZ, -R3, RZ ;  /* 0x80000003ff007210 */ /* 0x002fca0007ffe0ff */
[----:B------:R-:W-:Y:S01]  /*0170*/  IMAD R7, R0, R5, RZ ;  /* 0x0000000500077224 */ /* 0x000fe200078e02ff */
[----:B------:R-:W-:-:S03]  /*0180*/  IADD3 R0, PT, PT, R5, -0x1, R20 ;  /* 0xffffffff05007810 */ /* 0x000fc60007ffe014 */
[----:B------:R-:W-:Y:S02]  /*0190*/  IMAD.HI.U32 R3, R3, R7, R2 ;  /* 0x0000000703037227 */ /* 0x000fe400078e0002 */
[----:B------:R-:W4:Y:S04]  /*01a0*/  S2R R2, SR_TID.X ;  /* 0x0000000000027919 */ /* 0x000f280000002100 */
[----:B------:R-:W-:-:S05]  /*01b0*/  IMAD.HI.U32 R19, R3, R0, RZ ;  /* 0x0000000003137227 */ /* 0x000fca00078e00ff */
[----:B------:R-:W-:-:S05]  /*01c0*/  IADD3 R3, PT, PT, -R19, RZ, RZ ;  /* 0x000000ff13037210 */ /* 0x000fca0007ffe1ff */
[----:B------:R-:W-:-:S05]  /*01d0*/  IMAD R0, R5, R3, R0 ;  /* 0x0000000305007224 */ /* 0x000fca00078e0200 */
[----:B------:R-:W-:-:S13]  /*01e0*/  ISETP.GE.U32.AND P0, PT, R0, R5, PT ;  /* 0x000000050000720c */ /* 0x000fda0003f06070 */
[----:B------:R-:W-:Y:S01]  /*01f0*/  @P0 IMAD.IADD R0, R0, 0x1, -R5 ;  /* 0x0000000100000824 */ /* 0x000fe200078e0a05 */
[----:B------:R-:W-:-:S04]  /*0200*/  @P0 IADD3 R19, PT, PT, R19, 0x1, RZ ;  /* 0x0000000113130810 */ /* 0x000fc80007ffe0ff */
[----:B------:R-:W-:Y:S01]  /*0210*/  ISETP.GE.U32.AND P1, PT, R0, R5, PT ;  /* 0x000000050000720c */ /* 0x000fe20003f26070 */
[----:B----4-:R-:W-:Y:S01]  /*0220*/  IMAD R0, R5, UR5, R2 ;  /* 0x0000000505007c24 */ /* 0x010fe2000f8e0202 */
[----:B------:R-:W-:-:S11]  /*0230*/  UMOV UR5, 0x3 ;  /* 0x0000000300057882 */ /* 0x000fd60000000000 */
[----:B------:R-:W-:Y:S01]  /*0240*/  @P1 VIADD R19, R19, 0x1 ;  /* 0x0000000113131836 */ /* 0x000fe20000000000 */
[----:B------:R-:W-:-:S05]  /*0250*/  @!P2 LOP3.LUT R19, RZ, R5, RZ, 0x33, !PT ;  /* 0x00000005ff13a212 */ /* 0x000fca00078e33ff */
[----:B--2---:R-:W-:-:S07]  /*0260*/  IMAD R15, R19, R0, RZ ;  /* 0x00000000130f7224 */ /* 0x004fce00078e02ff */
.L_x_51:
[----:B------:R-:W-:-:S13]  /*0270*/  ISETP.GE.AND P0, PT, R19, 0x1, PT ;  /* 0x000000011300780c */ /* 0x000fda0003f06270 */
[----:B0-----:R-:W-:Y:S05]  /*0280*/  @!P0 BRA `(.L_x_39) ;  /* 0x0000000800bc8947 */ /* 0x001fea0003800000 */
[----:B------:R-:W-:Y:S01]  /*0290*/  IMAD.MOV R24, RZ, RZ, -R19 ;  /* 0x000000ffff187224 */ /* 0x000fe200078e0a13 */
[----:B------:R-:W-:Y:S01]  /*02a0*/  MOV R14, R15 ;  /* 0x0000000f000e7202 */ /* 0x000fe20000000f00 */
[----:B------:R-:W0:Y:S06]  /*02b0*/  LDCU UR8, c[0x0][0x390] ;  /* 0x00007200ff0877ac */ /* 0x000e2c0008000800 */
.L_x_50:
[----:B0-----:R-:W1:Y:S01]  /*02c0*/  LDC R3, c[0x0][0x388] ;  /* 0x0000e200ff037b82 */ /* 0x001e620000000800 */
[----:B------:R-:W-:Y:S01]  /*02d0*/  IADD3 R24, PT, PT, R24, 0x1, RZ ;  /* 0x0000000118187810 */ /* 0x000fe20007ffe0ff */
[----:B------:R-:W-:Y:S01]  /*02e0*/  BSSY.RECONVERGENT B0, `(.L_x_40) ;  /* 0x00000a7000007945 */ /* 0x000fe20003800200 */
[----:B-1----:R-:W1:Y:S01]  /*02f0*/  I2F.U32.RP R0, R3 ;  /* 0x0000000300007306 */ /* 0x002e620000209000 */
[----:B------:R-:W-:-:S07]  /*0300*/  ISETP.NE.U32.AND P2, PT, R3, RZ, PT ;  /* 0x000000ff0300720c */ /* 0x000fce0003f45070 */
[----:B-1----:R-:W1:Y:S02]  /*0310*/  MUFU.RCP R0, R0 ;  /* 0x0000000000007308 */ /* 0x002e640000001000 */
[----:B-1----:R-:W-:-:S06]  /*0320*/  VIADD R4, R0, 0xffffffe ;  /* 0x0ffffffe00047836 */ /* 0x002fcc0000000000 */
[----:B------:R1:W2:Y:S02]  /*0330*/  F2I.FTZ.U32.TRUNC.NTZ R5, R4 ;  /* 0x0000000400057305 */ /* 0x0002a4000021f000 */
[----:B-1----:R-:W-:Y:S01]  /*0340*/  IMAD.MOV.U32 R4, RZ, RZ, RZ ;  /* 0x000000ffff047224 */ /* 0x002fe200078e00ff */
[----:B--2---:R-:W-:-:S05]  /*0350*/  IADD3 R2, PT, PT, RZ, -R5, RZ ;  /* 0x80000005ff027210 */ /* 0x004fca0007ffe0ff */
        /* <DEDUP_REMOVED lines=16> */
[----:B0-----:R-:W-:-:S04]  /*0460*/  ISETP.GE.U32.AND P0, PT, R11, UR8, PT ;  /* 0x000000080b007c0c */ /* 0x001fc8000bf06070 */
        /* <DEDUP_REMOVED lines=8> */
[----:B0-----:R-:W-:-:S07]  /*04f0*/  ISETP.NE.AND P2, PT, R23, 0x1, PT ;  /* 0x000000011700780c */ /* 0x001fce0003f45270 */
[----:B------:R-:W0:Y:S01]  /*0500*/  LDC.64 R4, c[0x0][0x380] ;  /* 0x0000e000ff047b82 */ /* 0x000e220000000a00 */
[----:B-1----:R-:W-:-:S05]  /*0510*/  ISETP.NE.AND P0, PT, R6, 0x1, PT ;  /* 0x000000010600780c */ /* 0x002fca0003f05270 */
[----:B------:R-:W-:Y:S02]  /*0520*/  @P2 IMAD.IADD R22, R0, 0x1, R3 ;  /* 0x0000000100162824 */ /* 0x000fe400078e0203 */
[----:B------:R-:W1:Y:S03]  /*0530*/  LDC R0, c[0x0][0x3a0] ;  /* 0x0000e800ff007b82 */ /* 0x000e660000000800 */
[----:B------:R-:W-:-:S03]  /*0540*/  VIMNMX R9, PT, PT, RZ, R22, !PT ;  /* 0x00000016ff097248 */ /* 0x000fc60007fe0100 */
[----:B------:R-:W-:Y:S02]  /*0550*/  @P0 IADD3 R13, PT, PT, R2, R3, RZ ;  /* 0x00000003020d0210 */ /* 0x000fe40007ffe0ff */
[----:B------:R-:W-:Y:S02]  /*0560*/  ISETP.NE.AND P0, PT, R7, 0x1, PT ;  /* 0x000000010700780c */ /* 0x000fe40003f05270 */
[----:B------:R-:W-:Y:S02]  /*0570*/  VIMNMX R25, PT, PT, RZ, R13, !PT ;  /* 0x0000000dff197248 */ /* 0x000fe40007fe0100 */
[----:B------:R-:W-:Y:S02]  /*0580*/  VIMNMX.U32 R9, PT, PT, R18, R9, PT ;  /* 0x0000000912097248 */ /* 0x000fe40003fe0000 */
[----:B------:R-:W-:Y:S02]  /*0590*/  SEL R10, R11, R10, !P0 ;  /* 0x0000000a0b0a7207 */ /* 0x000fe40004000000 */
[----:B--2---:R-:W-:Y:S01]  /*05a0*/  VIADDMNMX.U32 R25, R12, 0xffffffff, R25, PT ;  /* 0xffffffff0c197846 */ /* 0x004fe20003800019 */
[----:B------:R-:W-:Y:S01]  /*05b0*/  IMAD R9, R20, R9, RZ ;  /* 0x0000000914097224 */ /* 0x000fe200078e02ff */
[----:B------:R-:W-:-:S03]  /*05c0*/  VIMNMX R11, PT, PT, RZ, R10, !PT ;  /* 0x0000000aff0b7248 */ /* 0x000fc60007fe0100 */
[----:B------:R-:W-:Y:S01]  /*05d0*/  IMAD R8, R25, R12, R9 ;  /* 0x0000000c19087224 */ /* 0x000fe200078e0209 */
        /* <DEDUP_REMOVED lines=12> */
[CC--:B------:R-:W-:Y:S01]  /*06a0*/  VIADDMNMX R27, R22.reuse, -R23.reuse, RZ, !PT ;  /* 0x80000017161b7246 */ /* 0x0c0fe200078001ff */
[----:B------:R-:W-:Y:S01]  /*06b0*/  IMAD R25, R25, R12, R11 ;  /* 0x0000000c19197224 */ /* 0x000fe200078e020b */
[----:B------:R-:W-:Y:S02]  /*06c0*/  VIADDMNMX R23, R22, R23, RZ, !PT ;  /* 0x0000001716177246 */ /* 0x000fe400078001ff */
[CC--:B------:R-:W-:Y:S02]  /*06d0*/  VIADDMNMX R22, R13.reuse, -R6.reuse, RZ, !PT ;  /* 0x800000060d167246 */ /* 0x0c0fe400078001ff */
[----:B------:R-:W-:Y:S02]  /*06e0*/  VIADDMNMX R26, R13, R6, RZ, !PT ;  /* 0x000000060d1a7246 */ /* 0x000fe400078001ff */
[----:B------:R-:W-:Y:S02]  /*06f0*/  IADD3 R13, PT, PT, R12, -0x1, RZ ;  /* 0xffffffff0c0d7810 */ /* 0x000fe40007ffe0ff */
[----:B------:R-:W-:-:S02]  /*0700*/  VIMNMX.U32 R27, PT, PT, R18, R27, PT ;  /* 0x0000001b121b7248 */ /* 0x000fc40003fe0000 */
[----:B------:R-:W-:Y:S02]  /*0710*/  VIMNMX.U32 R6, PT, PT, R22, R13, PT ;  /* 0x0000000d16067248 */ /* 0x000fe40003fe0000 */
[----:B------:R-:W-:Y:S01]  /*0720*/  VIMNMX.U32 R26, PT, PT, R13, R26, PT ;  /* 0x0000001a0d1a7248 */ /* 0x000fe20003fe0000 */
[----:B------:R-:W-:Y:S01]  /*0730*/  IMAD R27, R20, R27, R25 ;  /* 0x0000001b141b7224 */ /* 0x000fe200078e0219 */
[-C--:B------:R-:W-:Y:S01]  /*0740*/  VIADDMNMX R13, R10, -R7.reuse, RZ, !PT ;  /* 0x800000070a0d7246 */ /* 0x080fe200078001ff */
[-CC-:B------:R-:W-:Y:S01]  /*0750*/  IMAD R6, R6, R12.reuse, R11.reuse ;  /* 0x0000000c06067224 */ /* 0x180fe200078e020b */
[----:B------:R-:W-:Y:S01]  /*0760*/  VIADDMNMX R10, R10, R7, RZ, !PT ;  /* 0x000000070a0a7246 */ /* 0x000fe200078001ff */
[----:B------:R-:W-:Y:S01]  /*0770*/  IMAD R12, R26, R12, R11 ;  /* 0x0000000c1a0c7224 */ /* 0x000fe200078e020b */
[----:B------:R-:W-:Y:S01]  /*0780*/  VIMNMX.U32 R11, PT, PT, R18, R23, PT ;  /* 0x00000017120b7248 */ /* 0x000fe20003fe0000 */
[----:B------:R-:W-:Y:S01]  /*0790*/  IMAD.WIDE R22, R27, 0x4, R4 ;  /* 0x000000041b167825 */ /* 0x000fe200078e0204 */
[----:B------:R-:W-:-:S03]  /*07a0*/  VIMNMX.U32 R27, PT, PT, R10, UR4, PT ;  /* 0x000000040a1b7c48 */ /* 0x000fc6000bfe0000 */
[----:B------:R-:W-:Y:S01]  /*07b0*/  IMAD R7, R20, R11, R25 ;  /* 0x0000000b14077224 */ /* 0x000fe200078e0219 */
[----:B------:R-:W-:Y:S01]  /*07c0*/  VIMNMX.U32 R25, PT, PT, R13, UR4, PT ;  /* 0x000000040d197c48 */ /* 0x000fe2000bfe0000 */
[----:B------:R-:W2:Y:S01]  /*07d0*/  LDG.E R22, desc[UR6][R22.64] ;  /* 0x0000000616167981 */ /* 0x000ea2000c1e1900 */
[C---:B------:R-:W-:Y:S01]  /*07e0*/  IADD3 R11, PT, PT, R9.reuse, R6, RZ ;  /* 0x00000006090b7210 */ /* 0x040fe20007ffe0ff */
[----:B------:R-:W-:Y:S01]  /*07f0*/  IMAD.IADD R13, R9, 0x1, R12 ;  /* 0x00000001090d7824 */ /* 0x000fe200078e020c */
[C---:B------:R-:W-:Y:S01]  /*0800*/  IADD3 R27, PT, PT, R8.reuse, R27, RZ ;  /* 0x0000001b081b7210 */ /* 0x040fe20007ffe0ff */
[----:B------:R-:W-:Y:S02]  /*0810*/  IMAD.IADD R25, R8, 0x1, R25 ;  /* 0x0000000108197824 */ /* 0x000fe400078e0219 */
        /* <DEDUP_REMOVED lines=22> */
[-CC-:B------:R-:W-:Y:S01]  /*0980*/  FMNMX3 R7, R23, R28.reuse, R6.reuse, PT ;  /* 0x0000001c17077276 */ /* 0x180fe20003800006 */
[--C-:B------:R-:W-:Y:S01]  /*0990*/  FADD R4, R5, R6.reuse ;  /* 0x0000000605047221 */ /* 0x100fe20000000000 */
[----:B------:R-:W-:-:S03]  /*09a0*/  FMNMX3 R6, R23, R28, R6, !PT ;  /* 0x0000001c17067276 */ /* 0x000fc60007800006 */
[C---:B------:R-:W-:Y:S01]  /*09b0*/  FADD R5, -R7.reuse, R4 ;  /* 0x0000000407057221 */ /* 0x040fe20000000100 */
[----:B------:R-:W-:-:S03]  /*09c0*/  FADD R11, R7, R0 ;  /* 0x00000000070b7221 */ /* 0x000fc60000000000 */
[----:B------:R-:W-:-:S05]  /*09d0*/  FADD R10, -R6, R5 ;  /* 0x00000005060a7221 */ /* 0x000fca0000000100 */
[----:B------:R-:W-:Y:S01]  /*09e0*/  FSETP.GT.AND P2, PT, R11, R10, PT ;  /* 0x0000000a0b00720b */ /* 0x000fe20003f44000 */
[----:B------:R-:W-:Y:S01]  /*09f0*/  @!P0 IMAD.MOV.U32 R8, RZ, RZ, -0x40800000 ;  /* 0xbf800000ff088424 */ /* 0x000fe200078e00ff */
[----:B------:R-:W-:-:S11]  /*0a00*/  @P0 MOV R8, 0x3f800000 ;  /* 0x3f80000000080802 */ /* 0x000fd60000000f00 */
[----:B------:R-:W-:Y:S05]  /*0a10*/  @!P2 BRA `(.L_x_43) ;  /* 0x0000000000bca947 */ /* 0x000fea0003800000 */
[C-C-:B------:R-:W-:Y:S01]  /*0a20*/  FADD R4, R7.reuse, -R10.reuse ;  /* 0x8000000a07047221 */ /* 0x140fe20000000000 */
[----:B------:R-:W-:Y:S01]  /*0a30*/  BSSY.RECONVERGENT B2, `(.L_x_44) ;  /* 0x0000010000027945 */ /* 0x000fe20003800200 */
[----:B------:R-:W-:Y:S02]  /*0a40*/  FADD R9, R7, R10 ;  /* 0x0000000a07097221 */ /* 0x000fe40000000000 */
[----:B------:R-:W-:-:S04]  /*0a50*/  FMUL R5, R4, R4 ;  /* 0x0000000404057220 */ /* 0x000fc80000400000 */
[----:B------:R-:W-:-:S04]  /*0a60*/  FFMA R5, R16, R0, -R5 ;  /* 0x0000000010057223 */ /* 0x000fc80000000805 */
[----:B------:R-:W-:Y:S01]  /*0a70*/  VIADD R0, R5, 0xf3000000 ;  /* 0xf300000005007836 */ /* 0x000fe20000000000 */
[----:B------:R0:W1:Y:S04]  /*0a80*/  MUFU.RSQ R4, R5 ;  /* 0x0000000500047308 */ /* 0x0000680000001400 */
[----:B------:R-:W-:-:S13]  /*0a90*/  ISETP.GT.U32.AND P0, PT, R0, 0x727fffff, PT ;  /* 0x727fffff0000780c */ /* 0x000fda0003f04070 */
[----:B01----:R-:W-:Y:S05]  /*0aa0*/  @!P0 BRA `(.L_x_45) ;  /* 0x0000000000108947 */ /* 0x003fea0003800000 */
[----:B------:R-:W-:Y:S02]  /*0ab0*/  MOV R0, R5 ;  /* 0x0000000500007202 */ /* 0x000fe40000000f00 */
[----:B------:R-:W-:-:S07]  /*0ac0*/  MOV R22, 0xae0 ;  /* 0x00000ae000167802 */ /* 0x000fce0000000f00 */
[----:B------:R-:W-:Y:S05]  /*0ad0*/  CALL.REL.NOINC `($__internal_2_$__cuda_sm20_sqrt_rn_f32_slowpath) ;  /* 0x0000000000bc7944 */ /* 0x000fea0003c00000 */
[----:B------:R-:W-:Y:S05]  /*0ae0*/  BRA `(.L_x_46) ;  /* 0x0000000000107947 */ /* 0x000fea0003800000 */
.L_x_45:
[----:B------:R-:W-:Y:S01]  /*0af0*/  FMUL.FTZ R0, R5, R4 ;  /* 0x0000000405007220 */ /* 0x000fe20000410000 */
[----:B------:R-:W-:-:S03]  /*0b00*/  FMUL.FTZ R4, R4, 0.5 ;  /* 0x3f00000004047820 */ /* 0x000fc60000410000 */
[----:B------:R-:W-:-:S04]  /*0b10*/  FFMA R5, -R0, R0, R5 ;  /* 0x0000000000057223 */ /* 0x000fc80000000105 */
[----:B------:R-:W-:-:S07]  /*0b20*/  FFMA R0, R5, R4, R0 ;  /* 0x0000000405007223 */ /* 0x000fce0000000000 */
.L_x_46:
[----:B------:R-:W-:Y:S05]  /*0b30*/  BSYNC.RECONVERGENT B2 ;  /* 0x0000000000027941 */ /* 0x000fea0003800200 */
.L_x_44:
        /* <DEDUP_REMOVED lines=14> */
[----:B------:R0:W1:Y:S01]  /*0c20*/  MUFU.RSQ R7, R0 ;  /* 0x0000000000077308 */ /* 0x0000620000001400 */
[----:B------:R-:W-:-:S05]  /*0c30*/  VIADD R4, R0, 0xf3000000 ;  /* 0xf300000000047836 */ /* 0x000fca0000000000 */
[----:B------:R-:W-:-:S13]  /*0c40*/  ISETP.GT.U32.AND P0, PT, R4, 0x727fffff, PT ;  /* 0x727fffff0400780c */ /* 0x000fda0003f04070 */
[----:B01----:R-:W-:Y:S05]  /*0c50*/  @!P0 BRA `(.L_x_48) ;  /* 0x0000000000108947 */ /* 0x003fea0003800000 */
[----:B------:R-:W-:-:S07]  /*0c60*/  MOV R22, 0xc80 ;  /* 0x00000c8000167802 */ /* 0x000fce0000000f00 */
[----:B------:R-:W-:Y:S05]  /*0c70*/  CALL.REL.NOINC `($__internal_2_$__cuda_sm20_sqrt_rn_f32_slowpath) ;  /* 0x0000000000547944 */ /* 0x000fea0003c00000 */
[----:B------:R-:W-:Y:S01]  /*0c80*/  MOV R5, R0 ;  /* 0x0000000000057202 */ /* 0x000fe20000000f00 */
[----:B------:R-:W-:Y:S06]  /*0c90*/  BRA `(.L_x_49) ;  /* 0x0000000000107947 */ /* 0x000fec0003800000 */
.L_x_48:
[----:B------:R-:W-:Y:S01]  /*0ca0*/  FMUL.FTZ R5, R0, R7 ;  /* 0x0000000700057220 */ /* 0x000fe20000410000 */
[----:B------:R-:W-:-:S03]  /*0cb0*/  FMUL.FTZ R4, R7, 0.5 ;  /* 0x3f00000007047820 */ /* 0x000fc60000410000 */
[----:B------:R-:W-:-:S04]  /*0cc0*/  FFMA R0, -R5, R5, R0 ;  /* 0x0000000505007223 */ /* 0x000fc80000000100 */
[----:B------:R-:W-:-:S07]  /*0cd0*/  FFMA R5, R0, R4, R5 ;  /* 0x0000000400057223 */ /* 0x000fce0000000005 */
.L_x_49:
[----:B------:R-:W-:Y:S05]  /*0ce0*/  BSYNC.RECONVERGENT B2 ;  /* 0x0000000000027941 */ /* 0x000fea0003800200 */
.L_x_47:
[----:B------:R-:W-:-:S04]  /*0cf0*/  FADD R5, R6, R5 ;  /* 0x0000000506057221 */ /* 0x000fc80000000000 */
[----:B------:R-:W-:-:S07]  /*0d00*/  FMUL R11, R5, 0.3333333432674407959 ;  /* 0x3eaaaaab050b7820 */ /* 0x000fce0000400000 */
.L_x_43:
[----:B------:R-:W-:Y:S05]  /*0d10*/  BSYNC.RECONVERGENT B1 ;  /* 0x0000000000017941 */ /* 0x000fea0003800200 */
.L_x_42:
[----:B------:R-:W-:-:S05]  /*0d20*/  FMNMX R11, |R21|, R11, PT ;  /* 0x0000000b150b7209 */ /* 0x000fca0003800200 */
[----:B------:R-:W-:-:S05]  /*0d30*/  FMUL R11, R11, R8 ;  /* 0x000000080b0b7220 */ /* 0x000fca0000400000 */
[----:B------:R0:W-:Y:S02]  /*0d40*/  STG.E desc[UR6][R2.64], R11 ;  /* 0x0000000b02007986 */ /* 0x0001e4000c101906 */
.L_x_41:
[----:B------:R-:W-:Y:S05]  /*0d50*/  BSYNC.RECONVERGENT B0 ;  /* 0x0000000000007941 */ /* 0x000fea0003800200 */
.L_x_40:
[----:B------:R-:W-:Y:S01]  /*0d60*/  VIADD R14, R14, 0x1 ;  /* 0x000000010e0e7836 */ /* 0x000fe20000000000 */
[----:B------:R-:W-:Y:S06]  /*0d70*/  @P1 BRA `(.L_x_50) ;  /* 0xfffffff400501947 */ /* 0x000fec000383ffff */
.L_x_39:
[----:B------:R-:W-:Y:S01]  /*0d80*/  BAR.SYNC.DEFER_BLOCKING 0x0 ;  /* 0x0000000000007b1d */ /* 0x000fe20000010000 */
[----:B------:R-:W-:Y:S01]  /*0d90*/  ISETP.NE.AND P0, PT, R17, UR5, PT ;  /* 0x0000000511007c0c */ /* 0x000fe2000bf05270 */
[----:B------:R-:W-:-:S12]  /*0da0*/  UIADD3 UR5, UPT, UPT, UR5, 0x1, URZ ;  /* 0x0000000105057890 */ /* 0x000fd8000fffe0ff */
[----:B------:R-:W-:Y:S05]  /*0db0*/  @P0 BRA `(.L_x_51) ;  /* 0xfffffff4002c0947 */ /* 0x000fea000383ffff */
[----:B------:R-:W-:Y:S05]  /*0dc0*/  EXIT ;  /* 0x000000000000794d */ /* 0x000fea0003800000 */
        .weak           $__internal_2_$__cuda_sm20_sqrt_rn_f32_slowpath
        .type           $__internal_2_$__cuda_sm20_sqrt_rn_f32_slowpath,@function
        .size           $__internal_2_$__cuda_sm20_sqrt_rn_f32_slowpath,(.L_x_176 - $__internal_2_$__cuda_sm20_sqrt_rn_f32_slowpath)
$__internal_2_$__cuda_sm20_sqrt_rn_f32_slowpath:
[----:B------:R-:W-:-:S13]  /*0dd0*/  LOP3.LUT P0, RZ, R0, 0x7fffffff, RZ, 0xc0, !PT ;  /* 0x7fffffff00ff7812 */ /* 0x000fda000780c0ff */
[----:B------:R-:W-:Y:S01]  /*0de0*/  @!P0 MOV R4, R0 ;  /* 0x0000000000048202 */ /* 0x000fe20000000f00 */
        /* <DEDUP_REMOVED lines=12> */
[----:B------:R-:W-:Y:S02]  /*0eb0*/  @!P0 MOV R4, R0 ;  /* 0x0000000000048202 */ /* 0x000fe40000000f00 */
[----:B------:R-:W-:-:S04]  /*0ec0*/  @P0 FADD.FTZ R11, -R12, -RZ ;  /* 0x800000ff0c0b0221 */ /* 0x000fc80000010100 */
[----:B------:R-:W-:-:S04]  /*0ed0*/  @P0 FFMA R11, R12, R11, R5 ;  /* 0x0000000b0c0b0223 */ /* 0x000fc80000000005 */
[----:B------:R-:W-:-:S04]  /*0ee0*/  @P0 FFMA R11, R11, R13, R12 ;  /* 0x0000000d0b0b0223 */ /* 0x000fc8000000000c */
[----:B------:R-:W-:-:S07]  /*0ef0*/  @P0 FMUL.FTZ R4, R11, 2.3283064365386962891e-10 ;  /* 0x2f8000000b040820 */ /* 0x000fce0000410000 */
.L_x_52:
[----:B------:R-:W-:Y:S01]  /*0f00*/  IMAD.MOV.U32 R0, RZ, RZ, R4 ;  /* 0x000000ffff007224 */ /* 0x000fe200078e0004 */
[----:B------:R-:W-:Y:S01]  /*0f10*/  MOV R4, R22 ;  /* 0x0000001600047202 */ /* 0x000fe20000000f00 */
[----:B------:R-:W-:-:S04]  /*0f20*/  IMAD.MOV.U32 R5, RZ, RZ, 0x0 ;  /* 0x00000000ff057424 */ /* 0x000fc800078e00ff */
[----:B------:R-:W-:Y:S05]  /*0f30*/  RET.REL.NODEC R4 `(_ZN4cuda9_sweep_3dEPf4dim3iiif) ;  /* 0xfffffff004307950 */ /* 0x000fea0003c3ffff */
.L_x_53:
        /* <DEDUP_REMOVED lines=12> */
.L_x_176:


//--------------------- .text._ZN4cuda9_sweep_rbEPf4dim3iiifi --------------------------
	.section	.text._ZN4cuda9_sweep_rbEPf4dim3iiifi,"ax",@progbits
	.align	128
        .global         _ZN4cuda9_sweep_rbEPf4dim3iiifi
        .type           _ZN4cuda9_sweep_rbEPf4dim3iiifi,@function
        .size           _ZN4cuda9_sweep_rbEPf4dim3iiifi,(.L_x_177 - _ZN4cuda9_sweep_rbEPf4dim3iiifi)
        .other          _ZN4cuda9_sweep_rbEPf4dim3iiifi,@"STO_CUDA_ENTRY STV_DEFAULT"
_ZN4cuda9_sweep_rbEPf4dim3iiifi:
.text._ZN4cuda9_sweep_rbEPf4dim3iiifi:
[----:B------:R-:W-:Y:S01]  /*0000*/  LDC R1, c[0x0][0x37c] ;  /* 0x0000df00ff017b82 */ /* 0x000fe20000000800 */
[----:B------:R-:W0:Y:S07]  /*0010*/  S2R R0, SR_TID.Y ;  /* 0x0000000000007919 */ /* 0x000e2e0000002200 */
[----:B------:R-:W1:Y:S01]  /*0020*/  LDC R12, c[0x0][0x360] ;  /* 0x0000d800ff0c7b82 */ /* 0x000e620000000800 */
[----:B------:R-:W1:Y:S01]  /*0030*/  S2R R3, SR_TID.X ;  /* 0x0000000000037919 */ /* 0x000e620000002100 */
[----:B------:R-:W2:Y:S06]  /*0040*/  S2R R5, SR_TID.Z ;  /* 0x0000000000057919 */ /* 0x000eac0000002300 */
[----:B------:R-:W0:Y:S08]  /*0050*/  S2UR UR5, SR_CTAID.Y ;  /* 0x00000000000579c3 */ /* 0x000e300000002600 */
[----:B------:R-:W0:Y:S08]  /*0060*/  LDC R11, c[0x0][0x364] ;  /* 0x0000d900ff0b7b82 */ /* 0x000e300000000800 */
[----:B------:R-:W1:Y:S08]  /*0070*/  S2UR UR4, SR_CTAID.X ;  /* 0x00000000000479c3 */ /* 0x000e700000002500 */
[----:B------:R-:W2:Y:S08]  /*0080*/  S2UR UR6, SR_CTAID.Z ;  /* 0x00000000000679c3 */ /* 0x000eb00000002700 */
[----:B------:R-:W2:Y:S01]  /*0090*/  LDC R2, c[0x0][0x368] ;  /* 0x0000da00ff027b82 */ /* 0x000ea20000000800 */
[----:B0-----:R-:W-:-:S02]  /*00a0*/  IMAD R11, R11, UR5, R0 ;  /* 0x000000050b0b7c24 */ /* 0x001fc4000f8e0200 */
[----:B-1----:R-:W-:Y:S01]  /*00b0*/  IMAD R12, R12, UR4, R3 ;  /* 0x000000040c0c7c24 */ /* 0x002fe2000f8e0203 */
[----:B------:R-:W0:Y:S01]  /*00c0*/  LDCU UR4, c[0x0][0x3a4] ;  /* 0x00007480ff0477ac */ /* 0x000e220008000800 */
[----:B--2---:R-:W-:-:S05]  /*00d0*/  IMAD R0, R2, UR6, R5 ;  /* 0x0000000602007c24 */ /* 0x004fca000f8e0205 */
[----:B------:R-:W-:-:S04]  /*00e0*/  IADD3 R2, PT, PT, R0, R12, R11 ;  /* 0x0000000c00027210 */ /* 0x000fc80007ffe00b */
[----:B------:R-:W-:-:S04]  /*00f0*/  LEA.HI R3, R2, R2, RZ, 0x1 ;  /* 0x0000000202037211 */ /* 0x000fc800078f08ff */
[----:B------:R-:W-:-:S05]  /*0100*/  LOP3.LUT R3, R3, 0xfffffffe, RZ, 0xc0, !PT ;  /* 0xfffffffe03037812 */ /* 0x000fca00078ec0ff */
[----:B------:R-:W-:-:S05]  /*0110*/  IMAD.IADD R3, R2, 0x1, -R3 ;  /* 0x0000000102037824 */ /* 0x000fca00078e0a03 */
[----:B0-----:R-:W-:-:S13]  /*0120*/  ISETP.NE.AND P0, PT, R3, UR4, PT ;  /* 0x0000000403007c0c */ /* 0x001fda000bf05270 */
[----:B------:R-:W-:Y:S05]  /*0130*/  @P0 EXIT ;  /* 0x000000000000094d */ /* 0x000fea0003800000 */
[----:B------:R-:W0:Y:S01]  /*0140*/  LDCU.64 UR10, c[0x0][0x388] ;  /* 0x00007100ff0a77ac */ /* 0x000e220008000a00 */
[----:B------:R-:W1:Y:S01]  /*0150*/  LDCU UR12, c[0x0][0x390] ;  /* 0x00007200ff0c77ac */ /* 0x000e620008000800 */
[----:B0-----:R-:W-:-:S04]  /*0160*/  ISETP.GE.U32.AND P0, PT, R11, UR11, PT ;  /* 0x0000000b0b007c0c */ /* 0x001fc8000bf06070 */
[----:B------:R-:W-:-:S04]  /*0170*/  ISETP.GE.U32.OR P0, PT, R12, UR10, P0 ;  /* 0x0000000a0c007c0c */ /* 0x000fc80008706470 */
[----:B-1----:R-:W-:-:S13]  /*0180*/  ISETP.GE.U32.OR P0, PT, R0, UR12, P0 ;  /* 0x0000000c00007c0c */ /* 0x002fda0008706470 */
[----:B------:R-:W-:Y:S05]  /*0190*/  @P0 EXIT ;  /* 0x000000000000094d */ /* 0x000fea0003800000 */
[----:B------:R-:W0:Y:S01]  /*01a0*/  LDC R19, c[0x0][0x394] ;  /* 0x0000e500ff137b82 */ /* 0x000e220000000800 */
[----:B------:R-:W-:Y:S01]  /*01b0*/  LOP3.LUT R2, RZ, R12, RZ, 0x33, !PT ;  /* 0x0000000cff027212 */ /* 0x000fe200078e33ff */
[----:B------:R-:W-:Y:S01]  /*01c0*/  UIADD3 UR4, UPT, UPT, UR10, -0x1, URZ ;  /* 0xffffffff0a047890 */ /* 0x000fe2000fffe0ff */
[----:B------:R-:W-:Y:S01]  /*01d0*/  LOP3.LUT R3, RZ, R11, RZ, 0x33, !PT ;  /* 0x0000000bff037212 */ /* 0x000fe200078e33ff */
[----:B------:R-:W-:Y:S01]  /*01e0*/  UIMAD UR7, UR11, UR10, URZ ;  /* 0x0000000a0b0772a4 */ /* 0x000fe2000f8e02ff */
[----:B------:R-:W-:Y:S01]  /*01f0*/  LOP3.LUT R6, RZ, R0, RZ, 0x33, !PT ;  /* 0x00000000ff067212 */ /* 0x000fe200078e33ff */
[----:B------:R-:W-:Y:S02]  /*0200*/  UIADD3 UR5, UPT, UPT, UR11, -0x1, URZ ;  /* 0xffffffff0b057890 */ /* 0x000fe4000fffe0ff */
[----:B------:R-:W1:Y:S01]  /*0210*/  LDC.64 R8, c[0x0][0x398] ;  /* 0x0000e600ff087b82 */ /* 0x000e620000000a00 */
[----:B------:R-:W-:Y:S01]  /*0220*/  UIADD3 UR6, UPT, UPT, UR12, -0x1, URZ ;  /* 0xffffffff0c067890 */ /* 0x000fe2000fffe0ff */
[----:B------:R-:W2:Y:S06]  /*0230*/  LDCU.64 UR8, c[0x0][0x358] ;  /* 0x00006b00ff0877ac */ /* 0x000eac0008000a00 */
[----:B------:R-:W3:Y:S01]  /*0240*/  LDC.64 R4, c[0x0][0x380] ;  /* 0x0000e000ff047b82 */ /* 0x000ee20000000a00 */
[----:B0-----:R-:W-:-:S07]  /*0250*/  ISETP.NE.AND P0, PT, R19, 0x1, PT ;  /* 0x000000011300780c */ /* 0x001fce0003f05270 */
[----:B------:R-:W0:Y:S01]  /*0260*/  LDC R7, c[0x0][0x3a0] ;  /* 0x0000e800ff077b82 */ /* 0x000e220000000800 */
[----:B-1----:R-:W-:Y:S02]  /*0270*/  ISETP.NE.AND P1, PT, R8, 0x1, PT ;  /* 0x000000010800780c */ /* 0x002fe40003f25270 */
[----:B------:R-:W-:-:S03]  /*0280*/  ISETP.NE.AND P2, PT, R9, 0x1, PT ;  /* 0x000000010900780c */ /* 0x000fc60003f45270 */
[----:B------:R-:W-:-:S04]  /*0290*/  @P0 IADD3 R12, PT, PT, R2, UR10, RZ ;  /* 0x0000000a020c0c10 */ /* 0x000fc8000fffe0ff */
[----:B------:R-:W-:-:S04]  /*02a0*/  VIMNMX R2, PT, PT, RZ, R12, !PT ;  /* 0x0000000cff027248 */ /* 0x000fc80007fe0100 */
[----:B------:R-:W-:Y:S01]  /*02b0*/  @P1 VIADD R11, R3, UR10 ;  /* 0x0000000a030b1c36 */ /* 0x000fe20008000000 */
[----:B------:R-:W-:Y:S02]  /*02c0*/  VIMNMX.U32 R2, PT, PT, R2, UR4, PT ;  /* 0x0000000402027c48 */ /* 0x000fe4000bfe0000 */
[----:B------:R-:W-:Y:S02]  /*02d0*/  @P2 IADD3 R0, PT, PT, R6, UR10, RZ ;  /* 0x0000000a06002c10 */ /* 0x000fe4000fffe0ff */
[----:B------:R-:W-:Y:S01]  /*02e0*/  VIMNMX R3, PT, PT, RZ, R11, !PT ;  /* 0x0000000bff037248 */ /* 0x000fe20007fe0100 */
[----:B------:R-:W-:Y:S01]  /*02f0*/  IMAD R15, R2, UR7, RZ ;  /* 0x00000007020f7c24 */ /* 0x000fe2000f8e02ff */
[----:B------:R-:W-:Y:S02]  /*0300*/  VIMNMX R2, PT, PT, RZ, R0, !PT ;  /* 0x00000000ff027248 */ /* 0x000fe40007fe0100 */
[----:B------:R-:W-:Y:S02]  /*0310*/  VIMNMX.U32 R13, PT, PT, R3, UR5, PT ;  /* 0x00000005030d7c48 */ /* 0x000fe4000bfe0000 */
[----:B------:R-:W-:-:S03]  /*0320*/  VIMNMX.U32 R14, PT, PT, R2, UR6, PT ;  /* 0x00000006020e7c48 */ /* 0x000fc6000bfe0000 */
[----:B------:R-:W-:-:S04]  /*0330*/  IMAD R10, R13, UR11, R15 ;  /* 0x0000000b0d0a7c24 */ /* 0x000fc8000f8e020f */
[----:B------:R-:W-:-:S04]  /*0340*/  IMAD.IADD R3, R14, 0x1, R10 ;  /* 0x000000010e037824 */ /* 0x000fc800078e020a */
[----:B---3--:R-:W-:-:S05]  /*0350*/  IMAD.WIDE R2, R3, 0x4, R4 ;  /* 0x0000000403027825 */ /* 0x008fca00078e0204 */
[----:B--2---:R-:W0:Y:S01]  /*0360*/  LDG.E R6, desc[UR8][R2.64] ;  /* 0x0000000802067981 */ /* 0x004e22000c1e1900 */
[----:B------:R-:W-:-:S04]  /*0370*/  ISETP.NE.AND P0, PT, R12, UR4, PT ;  /* 0x000000040c007c0c */ /* 0x000fc8000bf05270 */
[----:B------:R-:W-:-:S04]  /*0380*/  ISETP.EQ.OR P0, PT, R12, RZ, !P0 ;  /* 0x000000ff0c00720c */ /* 0x000fc80004702670 */
[----:B------:R-:W-:-:S04]  /*0390*/  ISETP.EQ.OR P0, PT, R11, RZ, P0 ;  /* 0x000000ff0b00720c */ /* 0x000fc80000702670 */
[----:B------:R-:W-:-:S04]  /*03a0*/  ISETP.EQ.OR P0, PT, R11, UR4, P0 ;  /* 0x000000040b007c0c */ /* 0x000fc80008702670 */
[----:B------:R-:W-:-:S04]  /*03b0*/  ISETP.EQ.OR P0, PT, R0, RZ, P0 ;  /* 0x000000ff0000720c */ /* 0x000fc80000702670 */
[----:B------:R-:W-:-:S04]  /*03c0*/  ISETP.EQ.OR P0, PT, R0, UR4, P0 ;  /* 0x0000000400007c0c */ /* 0x000fc80008702670 */
[----:B0-----:R-:W-:-:S13]  /*03d0*/  FSETP.LT.OR P0, PT, |R6|, R7, P0 ;  /* 0x000000070600720b */ /* 0x001fda0000701600 */
[----:B------:R-:W-:Y:S05]  /*03e0*/  @P0 EXIT ;  /* 0x000000000000094d */ /* 0x000fea0003800000 */
[CC--:B------:R-:W-:Y:S01]  /*03f0*/  VIADDMNMX R16, R12.reuse, -R19.reuse, RZ, !PT ;  /* 0x800000130c107246 */ /* 0x0c0fe200078001ff */
[----:B------:R-:W-:Y:S01]  /*0400*/  IMAD R17, R13, UR11, R14 ;  /* 0x0000000b0d117c24 */ /* 0x000fe2000f8e020e */
[----:B------:R-:W-:Y:S02]  /*0410*/  VIADDMNMX R12, R12, R19, RZ, !PT ;  /* 0x000000130c0c7246 */ /* 0x000fe400078001ff */
[----:B------:R-:W-:Y:S02]  /*0420*/  VIMNMX.U32 R16, PT, PT, R16, UR4, PT ;  /* 0x0000000410107c48 */ /* 0x000fe4000bfe0000 */
[----:B------:R-:W-:Y:S02]  /*0430*/  IADD3 R14, PT, PT, R14, R15, RZ ;  /* 0x0000000f0e0e7210 */ /* 0x000fe40007ffe0ff */
[----:B------:R-:W-:Y:S01]  /*0440*/  VIADDMNMX R15, R11, -R8, RZ, !PT ;  /* 0x800000080b0f7246 */ /* 0x000fe200078001ff */
[----:B------:R-:W-:Y:S01]  /*0450*/  IMAD R13, R16, UR7, R17 ;  /* 0x00000007100d7c24 */ /* 0x000fe2000f8e0211 */
[----:B------:R-:W-:-:S02]  /*0460*/  VIMNMX.U32 R16, PT, PT, R12, UR4, PT ;  /* 0x000000040c107c48 */ /* 0x000fc4000bfe0000 */
[----:B------:R-:W-:Y:S01]  /*0470*/  VIADDMNMX R8, R11, R8, RZ, !PT ;  /* 0x000000080b087246 */ /* 0x000fe200078001ff */
[----:B------:R-:W-:Y:S01]  /*0480*/  IMAD.WIDE R12, R13, 0x4, R4 ;  /* 0x000000040d0c7825 */ /* 0x000fe200078e0204 */
[CC--:B------:R-:W-:Y:S02]  /*0490*/  VIADDMNMX R11, R0.reuse, -R9.reuse, RZ, !PT ;  /* 0x80000009000b7246 */ /* 0x0c0fe400078001ff */
[----:B------:R-:W-:Y:S01]  /*04a0*/  VIADDMNMX R0, R0, R9, RZ, !PT ;  /* 0x0000000900007246 */ /* 0x000fe200078001ff */
[----:B------:R-:W-:Y:S01]  /*04b0*/  IMAD R9, R16, UR7, R17 ;  /* 0x0000000710097c24 */ /* 0x000fe2000f8e0211 */
[----:B------:R-:W-:Y:S01]  /*04c0*/  VIMNMX.U32 R15, PT, PT, R15, UR5, PT ;  /* 0x000000050f0f7c48 */ /* 0x000fe2000bfe0000 */
[----:B------:R-:W2:Y:S01]  /*04d0*/  LDG.E R12, desc[UR8][R12.64] ;  /* 0x000000080c0c7981 */ /* 0x000ea2000c1e1900 */
[----:B------:R-:W-:Y:S02]  /*04e0*/  VIMNMX.U32 R17, PT, PT, R8, UR5, PT ;  /* 0x0000000508117c48 */ /* 0x000fe4000bfe0000 */
[----:B------:R-:W-:Y:S01]  /*04f0*/  VIMNMX.U32 R19, PT, PT, R11, UR6, PT ;  /* 0x000000060b137c48 */ /* 0x000fe2000bfe0000 */
[--C-:B------:R-:W-:Y:S01]  /*0500*/  IMAD R11, R15, UR11, R14.reuse ;  /* 0x0000000b0f0b7c24 */ /* 0x100fe2000f8e020e */
[----:B------:R-:W-:Y:S01]  /*0510*/  VIMNMX.U32 R21, PT, PT, R0, UR6, PT ;  /* 0x0000000600157c48 */ /* 0x000fe2000bfe0000 */
[----:B------:R-:W-:-:S02]  /*0520*/  IMAD R15, R17, UR11, R14 ;  /* 0x0000000b110f7c24 */ /* 0x000fc4000f8e020e */
[C---:B------:R-:W-:Y:S01]  /*0530*/  IMAD.IADD R17, R10.reuse, 0x1, R19 ;  /* 0x000000010a117824 */ /* 0x040fe200078e0213 */
[----:B------:R-:W-:Y:S01]  /*0540*/  IADD3 R21, PT, PT, R10, R21, RZ ;  /* 0x000000150a157210 */ /* 0x000fe20007ffe0ff */
        /* <DEDUP_REMOVED lines=32> */
[----:B------:R-:W-:Y:S01]  /*0750*/  FADD R10, R8, -R9 ;  /* 0x80000009080a7221 */ /* 0x000fe20000000000 */
[----:B------:R-:W-:Y:S01]  /*0760*/  FADD R0, R7, R7 ;  /* 0x0000000707007221 */ /* 0x000fe20000000000 */
[----:B------:R-:W-:Y:S02]  /*0770*/  BSSY.RECONVERGENT B1, `(.L_x_56) ;  /* 0x000000f000017945 */ /* 0x000fe40003800200 */
[----:B------:R-:W-:Y:S01]  /*0780*/  FMUL R11, R10, R10 ;  /* 0x0000000a0a0b7220 */ /* 0x000fe20000400000 */
[----:B------:R-:W-:-:S03]  /*0790*/  FADD R10, R8, R9 ;  /* 0x00000009080a7221 */ /* 0x000fc60000000000 */
[----:B------:R-:W-:-:S04]  /*07a0*/  FFMA R0, R0, R7, -R11 ;  /* 0x0000000700007223 */ /* 0x000fc8000000080b */
[----:B------:R-:W-:Y:S01]  /*07b0*/  VIADD R7, R0, 0xf3000000 ;  /* 0xf300000000077836 */ /* 0x000fe20000000000 */
[----:B------:R0:W1:Y:S04]  /*07c0*/  MUFU.RSQ R11, R0 ;  /* 0x00000000000b7308 */ /* 0x0000680000001400 */
[----:B------:R-:W-:-:S13]  /*07d0*/  ISETP.GT.U32.AND P0, PT, R7, 0x727fffff, PT ;  /* 0x727fffff0700780c */ /* 0x000fda0003f04070 */
[----:B01----:R-:W-:Y:S05]  /*07e0*/  @!P0 BRA `(.L_x_57) ;  /* 0x00000000000c8947 */ /* 0x003fea0003800000 */
[----:B------:R-:W-:-:S07]  /*07f0*/  MOV R15, 0x810 ;  /* 0x00000810000f7802 */ /* 0x000fce0000000f00 */
[----:B------:R-:W-:Y:S05]  /*0800*/  CALL.REL.NOINC `($__internal_3_$__cuda_sm20_sqrt_rn_f32_slowpath) ;  /* 0x0000000000a47944 */ /* 0x000fea0003c00000 */
[----:B------:R-:W-:Y:S05]  /*0810*/  BRA `(.L_x_58) ;  /* 0x0000000000107947 */ /* 0x000fea0003800000 */
.L_x_57:
[----:B------:R-:W-:Y:S01]  /*0820*/  FMUL.FTZ R7, R0, R11 ;  /* 0x0000000b00077220 */ /* 0x000fe20000410000 */
[----:B------:R-:W-:-:S03]  /*0830*/  FMUL.FTZ R11, R11, 0.5 ;  /* 0x3f0000000b0b7820 */ /* 0x000fc60000410000 */
[----:B------:R-:W-:-:S04]  /*0840*/  FFMA R0, -R7, R7, R0 ;  /* 0x0000000707007223 */ /* 0x000fc80000000100 */
[----:B------:R-:W-:-:S07]  /*0850*/  FFMA R7, R0, R11, R7 ;  /* 0x0000000b00077223 */ /* 0x000fce0000000007 */
.L_x_58:
[----:B------:R-:W-:Y:S05]  /*0860*/  BSYNC.RECONVERGENT B1 ;  /* 0x0000000000017941 */ /* 0x000fea0003800200 */
.L_x_56:
[----:B------:R-:W-:-:S04]  /*0870*/  FADD R7, R10, R7 ;  /* 0x000000070a077221 */ /* 0x000fc80000000000 */
[----:B------:R-:W-:-:S05]  /*0880*/  FMUL R12, R7, 0.5 ;  /* 0x3f000000070c7820 */ /* 0x000fca0000400000 */
[----:B------:R-:W-:-:S13]  /*0890*/  FSETP.GT.AND P0, PT, R12, R5, PT ;  /* 0x000000050c00720b */ /* 0x000fda0003f04000 */
[----:B------:R-:W-:Y:S05]  /*08a0*/  @!P0 BRA `(.L_x_55) ;  /* 0x0000000000688947 */ /* 0x000fea0003800000 */
[----:B------:R-:W0:Y:S01]  /*08b0*/  LDC R7, c[0x0][0x3a0] ;  /* 0x0000e800ff077b82 */ /* 0x000e220000000800 */
[----:B------:R-:W-:Y:S01]  /*08c0*/  FMUL R9, R9, R9 ;  /* 0x0000000909097220 */ /* 0x000fe20000400000 */
[----:B------:R-:W-:Y:S03]  /*08d0*/  BSSY.RECONVERGENT B1, `(.L_x_59) ;  /* 0x0000015000017945 */ /* 0x000fe60003800200 */
[----:B------:R-:W-:Y:S01]  /*08e0*/  FFMA R8, R8, R8, R9 ;  /* 0x0000000808087223 */ /* 0x000fe20000000009 */
[----:B------:R-:W-:-:S03]  /*08f0*/  FADD R9, R5, R10 ;  /* 0x0000000a05097221 */ /* 0x000fc60000000000 */
[----:B------:R-:W-:-:S04]  /*0900*/  FFMA R8, R5, R5, R8 ;  /* 0x0000000505087223 */ /* 0x000fc80000000008 */
        /* <DEDUP_REMOVED lines=10> */
[----:B-1----:R-:W-:Y:S05]  /*09b0*/  CALL.REL.NOINC `($__internal_3_$__cuda_sm20_sqrt_rn_f32_slowpath) ;  /* 0x0000000000387944 */ /* 0x002fea0003c00000 */
[----:B------:R-:W-:Y:S01]  /*09c0*/  MOV R0, R7 ;  /* 0x0000000700007202 */ /* 0x000fe20000000f00 */
[----:B------:R-:W-:Y:S06]  /*09d0*/  BRA `(.L_x_61) ;  /* 0x0000000000107947 */ /* 0x000fec0003800000 */
.L_x_60:
[----:B-1----:R-:W-:Y:S01]  /*09e0*/  FMUL.FTZ R0, R5, R8 ;  /* 0x0000000805007220 */ /* 0x002fe20000410000 */
[----:B------:R-:W-:-:S03]  /*09f0*/  FMUL.FTZ R7, R8, 0.5 ;  /* 0x3f00000008077820 */ /* 0x000fc60000410000 */
[----:B------:R-:W-:-:S04]  /*0a00*/  FFMA R5, -R0, R0, R5 ;  /* 0x0000000000057223 */ /* 0x000fc80000000105 */
[----:B------:R-:W-:-:S07]  /*0a10*/  FFMA R0, R5, R7, R0 ;  /* 0x0000000705007223 */ /* 0x000fce0000000000 */
.L_x_61:
[----:B------:R-:W-:Y:S05]  /*0a20*/  BSYNC.RECONVERGENT B1 ;  /* 0x0000000000017941 */ /* 0x000fea0003800200 */
.L_x_59:
[----:B------:R-:W-:-:S04]  /*0a30*/  FADD R0, R9, R0 ;  /* 0x0000000009007221 */ /* 0x000fc80000000000 */
[----:B------:R-:W-:-:S07]  /*0a40*/  FMUL R12, R0, 0.3333333432674407959 ;  /* 0x3eaaaaab000c7820 */ /* 0x000fce0000400000 */
.L_x_55:
[----:B------:R-:W-:Y:S05]  /*0a50*/  BSYNC.RECONVERGENT B0 ;  /* 0x0000000000007941 */ /* 0x000fea0003800200 */
.L_x_54:
[----:B------:R-:W-:-:S05]  /*0a60*/  FMNMX R5, |R6|, R12, PT ;  /* 0x0000000c06057209 */ /* 0x000fca0003800200 */
[----:B------:R-:W-:-:S05]  /*0a70*/  FMUL R5, R5, R4 ;  /* 0x0000000405057220 */ /* 0x000fca0000400000 */
[----:B------:R-:W-:Y:S01]  /*0a80*/  STG.E desc[UR8][R2.64], R5 ;  /* 0x0000000502007986 */ /* 0x000fe2000c101908 */
[----:B------:R-:W-:Y:S05]  /*0a90*/  EXIT ;  /* 0x000000000000794d */ /* 0x000fea0003800000 */
        .weak           $__internal_3_$__cuda_sm20_sqrt_rn_f32_slowpath
        .type           $__internal_3_$__cuda_sm20_sqrt_rn_f32_slowpath,@function
        .size           $__internal_3_$__cuda_sm20_sqrt_rn_f32_slowpath,(.L_x_177 - $__internal_3_$__cuda_sm20_sqrt_rn_f32_slowpath)
$__internal_3_$__cuda_sm20_sqrt_rn_f32_slowpath:
        /* <DEDUP_REMOVED lines=13> */
[----:B------:R-:W-:-:S03]  /*0b70*/  @P0 FMUL.FTZ R12, R12, 0.5 ;  /* 0x3f0000000c0c0820 */ /* 0x000fc60000410000 */
[----:B------:R-:W-:-:S04]  /*0b80*/  @P0 FADD.FTZ R7, -R14, -RZ ;  /* 0x800000ff0e070221 */ /* 0x000fc80000010100 */
[----:B------:R-:W-:Y:S01]  /*0b90*/  @P0 FFMA R13, R14, R7, R11 ;  /* 0x000000070e0d0223 */ /* 0x000fe2000000000b */
[----:B------:R-:W-:-:S03]  /*0ba0*/  @!P0 IMAD.MOV.U32 R7, RZ, RZ, R0 ;  /* 0x000000ffff078224 */ /* 0x000fc600078e0000 */
[----:B------:R-:W-:-:S04]  /*0bb0*/  @P0 FFMA R12, R13, R12, R14 ;  /* 0x0000000c0d0c0223 */ /* 0x000fc8000000000e */
[----:B------:R-:W-:-:S07]  /*0bc0*/  @P0 FMUL.FTZ R7, R12, 2.3283064365386962891e-10 ;  /* 0x2f8000000c070820 */ /* 0x000fce0000410000 */
.L_x_62:
[----:B------:R-:W-:Y:S01]  /*0bd0*/  MOV R12, R15 ;  /* 0x0000000f000c7202 */ /* 0x000fe20000000f00 */
[----:B------:R-:W-:-:S04]  /*0be0*/  IMAD.MOV.U32 R13, RZ, RZ, 0x0 ;  /* 0x00000000ff0d7424 */ /* 0x000fc800078e00ff */
[----:B------:R-:W-:Y:S05]  /*0bf0*/  RET.REL.NODEC R12 `(_ZN4cuda9_sweep_rbEPf4dim3iiifi) ;  /* 0xfffffff40c007950 */ /* 0x000fea0003c3ffff */
.L_x_63:
        /* <DEDUP_REMOVED lines=16> */
.L_x_177:


//--------------------- .text._ZN4cuda14_init_distanceEPf4dim3if --------------------------
	.section	.text._ZN4cuda14_init_distanceEPf4dim3if,"ax",@progbits
	.align	128
        .global         _ZN4cuda14_init_distanceEPf4dim3if
        .type           _ZN4cuda14_init_distanceEPf4dim3if,@function
        .size           _ZN4cuda14_init_distanceEPf4dim3if,(.L_x_178 - _ZN4cuda14_init_distanceEPf4dim3if)
        .other          _ZN4cuda14_init_distanceEPf4dim3if,@"STO_CUDA_ENTRY STV_DEFAULT"
_ZN4cuda14_init_distanceEPf4dim3if:
.text._ZN4cuda14_init_distanceEPf4dim3if:
[----:B------:R-:W-:Y:S01]  /*0000*/  LDC R1, c[0x0][0x37c] ;  /* 0x0000df00ff017b82 */ /* 0x000fe20000000800 */
[----:B------:R-:W0:Y:S07]  /*0010*/  S2R R5, SR_TID.Y ;  /* 0x0000000000057919 */ /* 0x000e2e0000002200 */
[----:B------:R-:W1:Y:S01]  /*0020*/  LDC R3, c[0x0][0x360] ;  /* 0x0000d800ff037b82 */ /* 0x000e620000000800 */
[----:B------:R-:W1:Y:S07]  /*0030*/  S2R R2, SR_TID.X ;  /* 0x0000000000027919 */ /* 0x000e6e0000002100 */
[----:B------:R-:W0:Y:S08]  /*0040*/  S2UR UR5, SR_CTAID.Y ;  /* 0x00000000000579c3 */ /* 0x000e300000002600 */
[----:B------:R-:W0:Y:S08]  /*0050*/  LDC R0, c[0x0][0x364] ;  /* 0x0000d900ff007b82 */ /* 0x000e300000000800 */
[----:B------:R-:W1:Y:S08]  /*0060*/  S2UR UR4, SR_CTAID.X ;  /* 0x00000000000479c3 */ /* 0x000e700000002500 */
[----:B------:R-:W2:Y:S01]  /*0070*/  LDC.64 R8, c[0x0][0x388] ;  /* 0x0000e200ff087b82 */ /* 0x000ea20000000a00 */
[----:B0-----:R-:W-:-:S02]  /*0080*/  IMAD R0, R0, UR5, R5 ;  /* 0x0000000500007c24 */ /* 0x001fc4000f8e0205 */
[----:B-1----:R-:W-:-:S03]  /*0090*/  IMAD R3, R3, UR4, R2 ;  /* 0x0000000403037c24 */ /* 0x002fc6000f8e0202 */
[----:B--2---:R-:W-:-:S04]  /*00a0*/  ISETP.GE.U32.AND P0, PT, R0, R9, PT ;  /* 0x000000090000720c */ /* 0x004fc80003f06070 */
[----:B------:R-:W-:-:S04]  /*00b0*/  ISETP.GE.U32.OR P0, PT, R3, R8, P0 ;  /* 0x000000080300720c */ /* 0x000fc80000706470 */
[----:B------:R-:W-:-:S13]  /*00c0*/  ISETP.LT.OR P0, PT, R3, RZ, P0 ;  /* 0x000000ff0300720c */ /* 0x000fda0000701670 */
[----:B------:R-:W-:Y:S05]  /*00d0*/  @P0 EXIT ;  /* 0x000000000000094d */ /* 0x000fea0003800000 */
[----:B------:R-:W0:Y:S01]  /*00e0*/  LDC.64 R6, c[0x0][0x380] ;  /* 0x0000e000ff067b82 */ /* 0x000e220000000a00 */
[----:B------:R-:W-:Y:S01]  /*00f0*/  VIADD R11, R9, 0xffffffff ;  /* 0xffffffff090b7836 */ /* 0x000fe20000000000 */
[----:B------:R-:W-:Y:S01]  /*0100*/  VIMNMX.U32 R5, PT, PT, R3, 0x1, !PT ;  /* 0x0000000103057848 */ /* 0x000fe20007fe0000 */
[----:B------:R-:W-:Y:S01]  /*0110*/  VIADD R10, R8, 0xffffffff ;  /* 0xffffffff080a7836 */ /* 0x000fe20000000000 */
[C---:B------:R-:W-:Y:S01]  /*0120*/  VIMNMX.U32 R2, PT, PT, R0.reuse, 0x1, !PT ;  /* 0x0000000100027848 */ /* 0x040fe20007fe0000 */
[----:B------:R-:W1:Y:S01]  /*0130*/  LDCU.64 UR4, c[0x0][0x358] ;  /* 0x00006b00ff0477ac */ /* 0x000e620008000a00 */
[----:B------:R-:W-:Y:S02]  /*0140*/  VIMNMX.U32 R19, PT, PT, R0, R11, PT ;  /* 0x0000000b00137248 */ /* 0x000fe40003fe0000 */
[--C-:B------:R-:W-:Y:S01]  /*0150*/  VIADDMNMX.U32 R5, R5, 0xffffffff, R10.reuse, PT ;  /* 0xffffffff05057846 */ /* 0x100fe2000380000a */
[----:B------:R-:W2:Y:S01]  /*0160*/  LDC R20, c[0x0][0x398] ;  /* 0x0000e600ff147b82 */ /* 0x000ea20000000800 */
[----:B------:R-:W-:Y:S01]  /*0170*/  VIADDMNMX.U32 R4, R2, 0xffffffff, R11, PT ;  /* 0xffffffff02047846 */ /* 0x000fe2000380000b */
[----:B------:R-:W3:Y:S01]  /*0180*/  LDCU UR6, c[0x0][0x394] ;  /* 0x00007280ff0677ac */ /* 0x000ee20008000800 */
[----:B------:R-:W-:Y:S01]  /*0190*/  VIMNMX.U32 R9, PT, PT, R3, R10, PT ;  /* 0x0000000a03097248 */ /* 0x000fe20003fe0000 */
[----:B------:R-:W-:Y:S01]  /*01a0*/  IMAD R5, R5, R8, R19 ;  /* 0x0000000805057224 */ /* 0x000fe200078e0213 */
[----:B------:R-:W-:-:S03]  /*01b0*/  VIADDMNMX.U32 R2, R3, 0x1, R10, PT ;  /* 0x0000000103027846 */ /* 0x000fc6000380000a */
[-C--:B------:R-:W-:Y:S02]  /*01c0*/  IMAD R17, R9, R8.reuse, R4 ;  /* 0x0000000809117224 */ /* 0x080fe400078e0204 */
[----:B------:R-:W-:Y:S02]  /*01d0*/  IMAD R15, R2, R8, R19 ;  /* 0x00000008020f7224 */ /* 0x000fe400078e0213 */
[----:B0-----:R-:W-:-:S04]  /*01e0*/  IMAD.WIDE R12, R5, 0x4, R6 ;  /* 0x00000004050c7825 */ /* 0x001fc800078e0206 */
[--C-:B------:R-:W-:Y:S02]  /*01f0*/  IMAD.WIDE R16, R17, 0x4, R6.reuse ;  /* 0x0000000411107825 */ /* 0x100fe400078e0206 */
[----:B-1----:R-:W4:Y:S02]  /*0200*/  LDG.E R12, desc[UR4][R12.64] ;  /* 0x000000040c0c7981 */ /* 0x002f24000c1e1900 */
[----:B------:R-:W-:Y:S02]  /*0210*/  IMAD.WIDE R14, R15, 0x4, R6 ;  /* 0x000000040f0e7825 */ /* 0x000fe400078e0206 */
[----:B------:R-:W3:Y:S04]  /*0220*/  LDG.E R16, desc[UR4][R16.64] ;  /* 0x0000000410107981 */ /* 0x000ee8000c1e1900 */
[----:B------:R0:W3:Y:S01]  /*0230*/  LDG.E R18, desc[UR4][R14.64] ;  /* 0x000000040e127981 */ /* 0x0000e2000c1e1900 */
[----:B------:R-:W-:Y:S01]  /*0240*/  IMAD R5, R9, R8, R19 ;  /* 0x0000000809057224 */ /* 0x000fe200078e0213 */
[----:B------:R-:W-:-:S02]  /*0250*/  VIADDMNMX.U32 R19, R0, 0x1, R11, PT ;  /* 0x0000000100137846 */ /* 0x000fc4000380000b */
[----:B------:R-:W-:-:S03]  /*0260*/  ISETP.NE.AND P3, PT, R0, R11, PT ;  /* 0x0000000b0000720c */ /* 0x000fc60003f65270 */
[----:B------:R-:W-:Y:S02]  /*0270*/  IMAD R19, R9, R8, R19 ;  /* 0x0000000809137224 */ /* 0x000fe400078e0213 */
[----:B--2---:R-:W-:Y:S01]  /*0280*/  FMUL R9, R20, 0.5 ;  /* 0x3f00000014097820 */ /* 0x004fe20000400000 */
[--C-:B------:R-:W-:Y:S01]  /*0290*/  IMAD.WIDE R4, R5, 0x4, R6.reuse ;  /* 0x0000000405047825 */ /* 0x100fe200078e0206 */
[C---:B------:R-:W-:Y:S02]  /*02a0*/  ISETP.NE.AND P0, PT, R3.reuse, R10, PT ;  /* 0x0000000a0300720c */ /* 0x040fe40003f05270 */
[----:B------:R-:W-:Y:S01]  /*02b0*/  ISETP.NE.AND P1, PT, R3, RZ, PT ;  /* 0x000000ff0300720c */ /* 0x000fe20003f25270 */
[----:B0-----:R-:W-:Y:S01]  /*02c0*/  IMAD.WIDE R14, R19, 0x4, R6 ;  /* 0x00000004130e7825 */ /* 0x001fe200078e0206 */
[----:B------:R-:W-:Y:S01]  /*02d0*/  ISETP.NE.AND P2, PT, R0, RZ, PT ;  /* 0x000000ff0000720c */ /* 0x000fe20003f45270 */
[----:B------:R0:W5:Y:S01]  /*02e0*/  LDG.E R2, desc[UR4][R4.64] ;  /* 0x0000000404027981 */ /* 0x000162000c1e1900 */
[----:B----4-:R-:W-:-:S02]  /*02f0*/  FSEL R12, R9, R12, !P1 ;  /* 0x0000000c090c7208 */ /* 0x010fc40004800000 */
[C---:B---3--:R-:W-:Y:S02]  /*0300*/  FSEL R7, R9.reuse, R16, !P2 ;  /* 0x0000001009077208 */ /* 0x048fe40005000000 */
[----:B------:R-:W-:Y:S02]  /*0310*/  FSEL R13, R9, R18, !P0 ;  /* 0x00000012090d7208 */ /* 0x000fe40004000000 */
[----:B------:R0:W5:Y:S01]  /*0320*/  @P3 LDG.E R9, desc[UR4][R14.64] ;  /* 0x000000040e093981 */ /* 0x000162000c1e1900 */
[----:B------:R-:W-:-:S04]  /*0330*/  ISETP.EQ.OR P0, PT, R3, RZ, !P0 ;  /* 0x000000ff0300720c */ /* 0x000fc80004702670 */
[C---:B------:R-:W-:Y:S02]  /*0340*/  ISETP.EQ.OR P0, PT, R0.reuse, RZ, P0 ;  /* 0x000000ff0000720c */ /* 0x040fe40000702670 */
[----:B------:R-:W-:Y:S02]  /*0350*/  ISETP.EQ.AND P1, PT, RZ, UR6, PT ;  /* 0x00000006ff007c0c */ /* 0x000fe4000bf22270 */
[----:B------:R-:W-:-:S13]  /*0360*/  ISETP.EQ.OR P0, PT, R0, R11, P0 ;  /* 0x0000000b0000720c */ /* 0x000fda0000702670 */
[----:B0-----:R-:W-:Y:S05]  /*0370*/  @P0 EXIT P1 ;  /* 0x000000000000094d */ /* 0x001fea0000800000 */
[----:B-----5:R-:W-:-:S13]  /*0380*/  FSETP.GT.AND P0, PT, R2, RZ, PT ;  /* 0x000000ff0200720b */ /* 0x020fda0003f04000 */
[----:B------:R-:W-:Y:S05]  /*0390*/  @!P0 BRA `(.L_x_64) ;  /* 0x0000000400a48947 */ /* 0x000fea0003800000 */
[----:B------:R-:W-:-:S04]  /*03a0*/  FMNMX3 R0, R12, R13, R9, PT ;  /* 0x0000000d0c007276 */ /* 0x000fc80003800009 */
[----:B------:R-:W-:-:S04]  /*03b0*/  FMNMX R0, R7, R0, PT ;  /* 0x0000000007007209 */ /* 0x000fc80003800000 */
[----:B------:R-:W-:-:S13]  /*03c0*/  FSETP.GEU.AND P0, PT, R0, RZ, PT ;  /* 0x000000ff0000720b */ /* 0x000fda0003f0e000 */
[----:B------:R-:W-:Y:S05]  /*03d0*/  @P0 BRA `(.L_x_65) ;  /* 0x0000000400880947 */ /* 0x000fea0003800000 */
[----:B------:R-:W-:Y:S01]  /*03e0*/  FSETP.GT.AND P0, PT, R12, RZ, PT ;  /* 0x000000ff0c00720b */ /* 0x000fe20003f04000 */
[----:B------:R-:W-:Y:S01]  /*03f0*/  BSSY.RECONVERGENT B2, `(.L_x_66) ;  /* 0x0000014000027945 */ /* 0x000fe20003800200 */
[----:B------:R-:W-:-:S11]  /*0400*/  HFMA2 R6, -RZ, RZ, 0, 0 ;  /* 0x00000000ff067431 */ /* 0x000fd600000001ff */
[----:B------:R-:W-:Y:S05]  /*0410*/  @P0 BRA `(.L_x_67) ;  /* 0x0000000000440947 */ /* 0x000fea0003800000 */
[C---:B------:R-:W-:Y:S01]  /*0420*/  FADD R3, R2.reuse, -R12 ;  /* 0x8000000c02037221 */ /* 0x040fe20000000000 */
[----:B------:R-:W-:Y:S01]  /*0430*/  FMNMX R0, R2, R12, !PT ;  /* 0x0000000c02007209 */ /* 0x000fe20007800000 */
[----:B------:R-:W-:Y:S02]  /*0440*/  BSSY.RECONVERGENT B3, `(.L_x_68) ;  /* 0x000000d000037945 */ /* 0x000fe40003800200 */
[----:B------:R-:W0:Y:S08]  /*0450*/  MUFU.RCP R6, |R3| ;  /* 0x4000000300067308 */ /* 0x000e300000001000 */
[----:B------:R-:W1:Y:S01]  /*0460*/  FCHK P0, R0, |R3| ;  /* 0x4000000300007302 */ /* 0x000e620000000000 */
[----:B0-----:R-:W-:-:S04]  /*0470*/  FFMA R11, -|R3|, R6, 1 ;  /* 0x3f800000030b7423 */ /* 0x001fc80000000306 */
[----:B------:R-:W-:-:S04]  /*0480*/  FFMA R11, R6, R11, R6 ;  /* 0x0000000b060b7223 */ /* 0x000fc80000000006 */
[----:B------:R-:W-:-:S04]  /*0490*/  FFMA R6, R0, R11, RZ ;  /* 0x0000000b00067223 */ /* 0x000fc800000000ff */
[----:B------:R-:W-:-:S04]  /*04a0*/  FFMA R8, -|R3|, R6, R0 ;  /* 0x0000000603087223 */ /* 0x000fc80000000300 */
[----:B------:R-:W-:Y:S01]  /*04b0*/  FFMA R6, R11, R8, R6 ;  /* 0x000000080b067223 */ /* 0x000fe20000000006 */
[----:B-1----:R-:W-:Y:S06]  /*04c0*/  @!P0 BRA `(.L_x_69) ;  /* 0x0000000000108947 */ /* 0x002fec0003800000 */
[----:B------:R-:W-:Y:S01]  /*04d0*/  FADD R3, |R3|, -RZ ;  /* 0x800000ff03037221 */ /* 0x000fe20000000200 */
[----:B------:R-:W-:-:S07]  /*04e0*/  MOV R12, 0x500 ;  /* 0x00000500000c7802 */ /* 0x000fce0000000f00 */
[----:B------:R-:W-:Y:S05]  /*04f0*/  CALL.REL.NOINC `($__internal_4_$__cuda_sm3x_div_rn_noftz_f32_slowpath) ;  /* 0x0000000800e87944 */ /* 0x000fea0003c00000 */
[----:B------:R-:W-:-:S07]  /*0500*/  IMAD.MOV.U32 R6, RZ, RZ, R0 ;  /* 0x000000ffff067224 */ /* 0x000fce00078e0000 */
.L_x_69:
[----:B------:R-:W-:Y:S05]  /*0510*/  BSYNC.RECONVERGENT B3 ;  /* 0x0000000000037941 */ /* 0x000fea0003800200 */
.L_x_68:
[----:B------:R-:W-:-:S07]  /*0520*/  FADD R6, -R6, 1 ;  /* 0x3f80000006067421 */ /* 0x000fce0000000100 */
.L_x_67:
[----:B------:R-:W-:Y:S05]  /*0530*/  BSYNC.RECONVERGENT B2 ;  /* 0x0000000000027941 */ /* 0x000fea0003800200 */
.L_x_66:
[----:B------:R-:W-:Y:S01]  /*0540*/  FSETP.GT.AND P0, PT, R13, RZ, PT ;  /* 0x000000ff0d00720b */ /* 0x000fe20003f04000 */
[----:B------:R-:W-:Y:S01]  /*0550*/  BSSY.RECONVERGENT B2, `(.L_x_70) ;  /* 0x0000014000027945 */ /* 0x000fe20003800200 */
[----:B------:R-:W-:-:S11]  /*0560*/  IMAD.MOV.U32 R8, RZ, RZ, RZ ;  /* 0x000000ffff087224 */ /* 0x000fd600078e00ff */
        /* <DEDUP_REMOVED lines=15> */
[----:B------:R-:W-:-:S07]  /*0660*/  MOV R8, R0 ;  /* 0x0000000000087202 */ /* 0x000fce0000000f00 */
.L_x_73:
[----:B------:R-:W-:Y:S05]  /*0670*/  BSYNC.RECONVERGENT B3 ;  /* 0x0000000000037941 */ /* 0x000fea0003800200 */
.L_x_72:
[----:B------:R-:W-:-:S07]  /*0680*/  FADD R8, -R8, 1 ;  /* 0x3f80000008087421 */ /* 0x000fce0000000100 */
.L_x_71:
[----:B------:R-:W-:Y:S05]  /*0690*/  BSYNC.RECONVERGENT B2 ;  /* 0x0000000000027941 */ /* 0x000fea0003800200 */
.L_x_70:
        /* <DEDUP_REMOVED lines=19> */
.L_x_77:
[----:B------:R-:W-:Y:S05]  /*07d0*/  BSYNC.RECONVERGENT B3 ;  /* 0x0000000000037941 */ /* 0x000fea0003800200 */
.L_x_76:
[----:B------:R-:W-:-:S07]  /*07e0*/  FADD R10, -R10, 1 ;  /* 0x3f8000000a0a7421 */ /* 0x000fce0000000100 */
.L_x_75:
[----:B------:R-:W-:Y:S05]  /*07f0*/  BSYNC.RECONVERGENT B2 ;  /* 0x0000000000027941 */ /* 0x000fea0003800200 */
.L_x_74:
        /* <DEDUP_REMOVED lines=19> */
.L_x_81:
[----:B------:R-:W-:Y:S05]  /*0930*/  BSYNC.RECONVERGENT B3 ;  /* 0x0000000000037941 */ /* 0x000fea0003800200 */
.L_x_80:
[----:B------:R-:W-:-:S07]  /*0940*/  FADD R0, -R2, 1 ;  /* 0x3f80000002007421 */ /* 0x000fce0000000100 */
.L_x_79:
[----:B------:R-:W-:Y:S05]  /*0950*/  BSYNC.RECONVERGENT B2 ;  /* 0x0000000000027941 */ /* 0x000fea0003800200 */
.L_x_78:
[----:B------:R-:W0:Y:S01]  /*0960*/  LDCU UR6, c[0x0][0x398] ;  /* 0x00007300ff0677ac */ /* 0x000e220008000800 */
[----:B------:R-:W-:Y:S01]  /*0970*/  FADD R0, -R0, 1 ;  /* 0x3f80000000007421 */ /* 0x000fe20000000100 */
[----:B------:R-:W-:Y:S01]  /*0980*/  FADD R7, -R10, 1 ;  /* 0x3f8000000a077421 */ /* 0x000fe20000000100 */
[----:B------:R-:W-:Y:S01]  /*0990*/  FADD R6, -R6, 1 ;  /* 0x3f80000006067421 */ /* 0x000fe20000000100 */
[----:B------:R-:W-:-:S03]  /*09a0*/  FADD R3, -R8, 1 ;  /* 0x3f80000008037421 */ /* 0x000fc60000000100 */
[----:B------:R-:W-:-:S04]  /*09b0*/  FMNMX R0, R0, R7, PT ;  /* 0x0000000700007209 */ /* 0x000fc80003800000 */
[----:B------:R-:W-:-:S05]  /*09c0*/  FMNMX3 R0, R6, R3, R0, PT ;  /* 0x0000000306007276 */ /* 0x000fca0003800000 */
[----:B0-----:R-:W-:-:S05]  /*09d0*/  FMUL R3, R0, UR6 ;  /* 0x0000000600037c20 */ /* 0x001fca0008400000 */
[----:B------:R-:W-:Y:S01]  /*09e0*/  STG.E desc[UR4][R4.64], R3 ;  /* 0x0000000304007986 */ /* 0x000fe2000c101904 */
[----:B------:R-:W-:Y:S05]  /*09f0*/  EXIT ;  /* 0x000000000000794d */ /* 0x000fea0003800000 */
.L_x_65:
[----:B------:R-:W-:-:S05]  /*0a00*/  IMAD.MOV.U32 R3, RZ, RZ, 0x40000000 ;  /* 0x40000000ff037424 */ /* 0x000fca00078e00ff */
[----:B------:R-:W-:Y:S01]  /*0a10*/  STG.E desc[UR4][R4.64], R3 ;  /* 0x0000000304007986 */ /* 0x000fe2000c101904 */
[----:B------:R-:W-:Y:S05]  /*0a20*/  EXIT ;  /* 0x000000000000794d */ /* 0x000fea0003800000 */
.L_x_64:
[----:B------:R-:W-:-:S13]  /*0a30*/  FSETP.GEU.AND P0, PT, R2, RZ, PT ;  /* 0x000000ff0200720b */ /* 0x000fda0003f0e000 */
[----:B------:R-:W-:Y:S05]  /*0a40*/  @P0 EXIT ;  /* 0x000000000000094d */ /* 0x000fea0003800000 */
[----:B------:R-:W-:-:S04]  /*0a50*/  FMNMX3 R0, R12, R13, R9, !PT ;  /* 0x0000000d0c007276 */ /* 0x000fc80007800009 */
[----:B------:R-:W-:-:S04]  /*0a60*/  FMNMX R0, R7, R0, !PT ;  /* 0x0000000007007209 */ /* 0x000fc80007800000 */
[----:B------:R-:W-:-:S13]  /*0a70*/  FSETP.GT.AND P0, PT, R0, RZ, PT ;  /* 0x000000ff0000720b */ /* 0x000fda0003f04000 */
[----:B------:R-:W-:Y:S05]  /*0a80*/  @!P0 BRA `(.L_x_82) ;  /* 0x0000000400788947 */ /* 0x000fea0003800000 */
[----:B------:R-:W-:Y:S01]  /*0a90*/  FSETP.GEU.AND P0, PT, R12, RZ, PT ;  /* 0x000000ff0c00720b */ /* 0x000fe20003f0e000 */
[----:B------:R-:W-:Y:S01]  /*0aa0*/  BSSY.RECONVERGENT B2, `(.L_x_83) ;  /* 0x0000014000027945 */ /* 0x000fe20003800200 */
[----:B------:R-:W-:-:S11]  /*0ab0*/  MOV R6, 0x3f800000 ;  /* 0x3f80000000067802 */ /* 0x000fd60000000f00 */
[----:B------:R-:W-:Y:S05]  /*0ac0*/  @!P0 BRA `(.L_x_84) ;  /* 0x0000000000448947 */ /* 0x000fea0003800000 */
        /* <DEDUP_REMOVED lines=15> */
.L_x_86:
[----:B------:R-:W-:Y:S05]  /*0bc0*/  BSYNC.RECONVERGENT B3 ;  /* 0x0000000000037941 */ /* 0x000fea0003800200 */
.L_x_85:
[----:B------:R-:W-:-:S07]  /*0bd0*/  FADD R6, -R6, 1 ;  /* 0x3f80000006067421 */ /* 0x000fce0000000100 */
.L_x_84:
[----:B------:R-:W-:Y:S05]  /*0be0*/  BSYNC.RECONVERGENT B2 ;  /* 0x0000000000027941 */ /* 0x000fea0003800200 */
.L_x_83:
[----:B------:R-:W-:Y:S01]  /*0bf0*/  FSETP.GEU.AND P0, PT, R13, RZ, PT ;  /* 0x000000ff0d00720b */ /* 0x000fe20003f0e000 */
[----:B------:R-:W-:Y:S01]  /*0c00*/  BSSY.RECONVERGENT B2, `(.L_x_87) ;  /* 0x0000014000027945 */ /* 0x000fe20003800200 */
[----:B------:R-:W-:-:S11]  /*0c10*/  IMAD.MOV.U32 R11, RZ, RZ, 0x3f800000 ;  /* 0x3f800000ff0b7424 */ /* 0x000fd600078e00ff */
        /* <DEDUP_REMOVED lines=16> */
.L_x_90:
[----:B------:R-:W-:Y:S05]  /*0d20*/  BSYNC.RECONVERGENT B3 ;  /* 0x0000000000037941 */ /* 0x000fea0003800200 */
.L_x_89:
[----:B------:R-:W-:-:S07]  /*0d30*/  FADD R11, -R11, 1 ;  /* 0x3f8000000b0b7421 */ /* 0x000fce0000000100 */
.L_x_88:
[----:B------:R-:W-:Y:S05]  /*0d40*/  BSYNC.RECONVERGENT B2 ;  /* 0x0000000000027941 */ /* 0x000fea0003800200 */
.L_x_87:
        /* <DEDUP_REMOVED lines=19> */
.L_x_94:
[----:B------:R-:W-:Y:S05]  /*0e80*/  BSYNC.RECONVERGENT B3 ;  /* 0x0000000000037941 */ /* 0x000fea0003800200 */
.L_x_93:
[----:B------:R-:W-:-:S07]  /*0e90*/  FADD R8, -R8, 1 ;  /* 0x3f80000008087421 */ /* 0x000fce0000000100 */
.L_x_92:
[----:B------:R-:W-:Y:S05]  /*0ea0*/  BSYNC.RECONVERGENT B2 ;  /* 0x0000000000027941 */ /* 0x000fea0003800200 */
.L_x_91:
        /* <DEDUP_REMOVED lines=19> */
.L_x_98:
[----:B------:R-:W-:Y:S05]  /*0fe0*/  BSYNC.RECONVERGENT B3 ;  /* 0x0000000000037941 */ /* 0x000fea0003800200 */
.L_x_97:
[----:B------:R-:W-:-:S07]  /*0ff0*/  FADD R3, -R3, 1 ;  /* 0x3f80000003037421 */ /* 0x000fce0000000100 */
.L_x_96:
[----:B------:R-:W-:Y:S05]  /*1000*/  BSYNC.RECONVERGENT B2 ;  /* 0x0000000000027941 */ /* 0x000fea0003800200 */
.L_x_95:
[----:B------:R-:W0:Y:S01]  /*1010*/  LDCU UR6, c[0x0][0x398] ;  /* 0x00007300ff0677ac */ /* 0x000e220008000800 */
[----:B------:R-:W-:-:S04]  /*1020*/  FMNMX R3, R3, R8, PT ;  /* 0x0000000803037209 */ /* 0x000fc80003800000 */
[----:B------:R-:W-:-:S05]  /*1030*/  FMNMX3 R3, R6, R11, R3, PT ;  /* 0x0000000b06037276 */ /* 0x000fca0003800003 */
[----:B0-----:R-:W-:-:S05]  /*1040*/  FMUL R3, R3, -UR6 ;  /* 0x8000000603037c20 */ /* 0x001fca0008400000 */
[----:B------:R-:W-:Y:S01]  /*1050*/  STG.E desc[UR4][R4.64], R3 ;  /* 0x0000000304007986 */ /* 0x000fe2000c101904 */
[----:B------:R-:W-:Y:S05]  /*1060*/  EXIT ;  /* 0x000000000000794d */ /* 0x000fea0003800000 */
.L_x_82:
[----:B------:R-:W-:-:S05]  /*1070*/  IMAD.MOV.U32 R3, RZ, RZ, -0x40000000 ;  /* 0xc0000000ff037424 */ /* 0x000fca00078e00ff */
[----:B------:R-:W-:Y:S01]  /*1080*/  STG.E desc[UR4][R4.64], R3 ;  /* 0x0000000304007986 */ /* 0x000fe2000c101904 */
[----:B------:R-:W-:Y:S05]  /*1090*/  EXIT ;  /* 0x000000000000794d */ /* 0x000fea0003800000 */
        .weak           $__internal_4_$__cuda_sm3x_div_rn_noftz_f32_slowpath
        .type           $__internal_4_$__cuda_sm3x_div_rn_noftz_f32_slowpath,@function
        .size           $__internal_4_$__cuda_sm3x_div_rn_noftz_f32_slowpath,(.L_x_178 - $__internal_4_$__cuda_sm3x_div_rn_noftz_f32_slowpath)
$__internal_4_$__cuda_sm3x_div_rn_noftz_f32_slowpath:
[----:B------:R-:W-:Y:S01]  /*10a0*/  SHF.R.U32.HI R14, RZ, 0x17, R3 ;  /* 0x00000017ff0e7819 */ /* 0x000fe20000011603 */
[----:B------:R-:W-:Y:S01]  /*10b0*/  BSSY.RECONVERGENT B0, `(.L_x_99) ;  /* 0x0000062000007945 */ /* 0x000fe20003800200 */
[----:B------:R-:W-:Y:S02]  /*10c0*/  SHF.R.U32.HI R15, RZ, 0x17, R0 ;  /* 0x00000017ff0f7819 */ /* 0x000fe40000011600 */
[----:B------:R-:W-:Y:S02]  /*10d0*/  LOP3.LUT R14, R14, 0xff, RZ, 0xc0, !PT ;  /* 0x000000ff0e0e7812 */ /* 0x000fe400078ec0ff */
[----:B------:R-:W-:Y:S02]  /*10e0*/  LOP3.LUT R17, R15, 0xff, RZ, 0xc0, !PT ;  /* 0x000000ff0f117812 */ /* 0x000fe400078ec0ff */
[----:B------:R-:W-:-:S03]  /*10f0*/  IADD3 R18, PT, PT, R14, -0x1, RZ ;  /* 0xffffffff0e127810 */ /* 0x000fc60007ffe0ff */
[----:B------:R-:W-:Y:S01]  /*1100*/  VIADD R16, R17, 0xffffffff ;  /* 0xffffffff11107836 */ /* 0x000fe20000000000 */
[----:B------:R-:W-:-:S04]  /*1110*/  ISETP.GT.U32.AND P0, PT, R18, 0xfd, PT ;  /* 0x000000fd1200780c */ /* 0x000fc80003f04070 */
[----:B------:R-:W-:-:S13]  /*1120*/  ISETP.GT.U32.OR P0, PT, R16, 0xfd, P0 ;  /* 0x000000fd1000780c */ /* 0x000fda0000704470 */
[----:B------:R-:W-:Y:S01]  /*1130*/  @!P0 MOV R15, RZ ;  /* 0x000000ff000f8202 */ /* 0x000fe20000000f00 */
[----:B------:R-:W-:Y:S06]  /*1140*/  @!P0 BRA `(.L_x_100) ;  /* 0x00000000005c8947 */ /* 0x000fec0003800000 */
[----:B------:R-:W-:Y:S02]  /*1150*/  FSETP.GTU.FTZ.AND P0, PT, |R0|, +INF , PT ;  /* 0x7f8000000000780b */ /* 0x000fe40003f1c200 */
[----:B------:R-:W-:-:S04]  /*1160*/  FSETP.GTU.FTZ.AND P1, PT, |R3|, +INF , PT ;  /* 0x7f8000000300780b */ /* 0x000fc80003f3c200 */
[----:B------:R-:W-:-:S13]  /*1170*/  PLOP3.LUT P0, PT, P0, P1, PT, 0xf8, 0x8f ;  /* 0x00000000008f781c */ /* 0x000fda0000703f70 */
[----:B------:R-:W-:Y:S05]  /*1180*/  @P0 BRA `(.L_x_101) ;  /* 0x00000004004c0947 */ /* 0x000fea0003800000 */
[----:B------:R-:W-:-:S13]  /*1190*/  LOP3.LUT P0, RZ, R3, 0x7fffffff, R0, 0xc8, !PT ;  /* 0x7fffffff03ff7812 */ /* 0x000fda000780c800 */
[----:B------:R-:W-:Y:S05]  /*11a0*/  @!P0 BRA `(.L_x_102) ;  /* 0x00000004003c8947 */ /* 0x000fea0003800000 */
[C---:B------:R-:W-:Y:S02]  /*11b0*/  FSETP.NEU.FTZ.AND P1, PT, |R0|.reuse, +INF , PT ;  /* 0x7f8000000000780b */ /* 0x040fe40003f3d200 */
[----:B------:R-:W-:Y:S02]  /*11c0*/  FSETP.NEU.FTZ.AND P2, PT, |R3|, +INF , PT ;  /* 0x7f8000000300780b */ /* 0x000fe40003f5d200 */
[----:B------:R-:W-:-:S11]  /*11d0*/  FSETP.NEU.FTZ.AND P0, PT, |R0|, +INF , PT ;  /* 0x7f8000000000780b */ /* 0x000fd60003f1d200 */
[----:B------:R-:W-:Y:S05]  /*11e0*/  @!P2 BRA !P1, `(.L_x_102) ;  /* 0x00000004002ca947 */ /* 0x000fea0004800000 */
[----:B------:R-:W-:-:S04]  /*11f0*/  LOP3.LUT P1, RZ, R0, 0x7fffffff, RZ, 0xc0, !PT ;  /* 0x7fffffff00ff7812 */ /* 0x000fc8000782c0ff */
[----:B------:R-:W-:-:S13]  /*1200*/  PLOP3.LUT P1, PT, P2, P1, PT, 0x2f, 0xf2 ;  /* 0x0000000000f2781c */ /* 0x000fda0001722577 */
[----:B------:R-:W-:Y:S05]  /*1210*/  @P1 BRA `(.L_x_103) ;  /* 0x0000000400181947 */ /* 0x000fea0003800000 */
[----:B------:R-:W-:-:S04]  /*1220*/  LOP3.LUT P1, RZ, R3, 0x7fffffff, RZ, 0xc0, !PT ;  /* 0x7fffffff03ff7812 */ /* 0x000fc8000782c0ff */
[----:B------:R-:W-:-:S13]  /*1230*/  PLOP3.LUT P0, PT, P0, P1, PT, 0x2f, 0xf2 ;  /* 0x0000000000f2781c */ /* 0x000fda0000702577 */
[----:B------:R-:W-:Y:S05]  /*1240*/  @P0 BRA `(.L_x_104) ;  /* 0x0000000400000947 */ /* 0x000fea0003800000 */
[----:B------:R-:W-:Y:S02]  /*1250*/  ISETP.GE.AND P0, PT, R16, RZ, PT ;  /* 0x000000ff1000720c */ /* 0x000fe40003f06270 */
[----:B------:R-:W-:-:S11]  /*1260*/  ISETP.GE.AND P1, PT, R18, RZ, PT ;  /* 0x000000ff1200720c */ /* 0x000fd60003f26270 */
[----:B------:R-:W-:Y:S01]  /*1270*/  @P0 IMAD.MOV.U32 R15, RZ, RZ, RZ ;  /* 0x000000ffff0f0224 */ /* 0x000fe200078e00ff */
[----:B------:R-:W-:Y:S01]  /*1280*/  @!P0 MOV R15, 0xffffffc0 ;  /* 0xffffffc0000f8802 */ /* 0x000fe20000000f00 */
[----:B------:R-:W-:Y:S01]  /*1290*/  @!P0 FFMA R0, R0, 1.84467440737095516160e+19, RZ ;  /* 0x5f80000000008823 */ /* 0x000fe200000000ff */
[----:B------:R-:W-:-:S03]  /*12a0*/  @!P1 FFMA R3, R3, 1.84467440737095516160e+19, RZ ;  /* 0x5f80000003039823 */ /* 0x000fc600000000ff */
[----:B------:R-:W-:-:S07]  /*12b0*/  @!P1 VIADD R15, R15, 0x40 ;  /* 0x000000400f0f9836 */ /* 0x000fce0000000000 */
.L_x_100:
[----:B------:R-:W-:Y:S01]  /*12c0*/  LEA R16, R14, 0xc0800000, 0x17 ;  /* 0xc08000000e107811 */ /* 0x000fe200078eb8ff */
[----:B------:R-:W-:Y:S01]  /*12d0*/  VIADD R17, R17, 0xffffff81 ;  /* 0xffffff8111117836 */ /* 0x000fe20000000000 */
[----:B------:R-:W-:Y:S02]  /*12e0*/  BSSY.RECONVERGENT B1, `(.L_x_105) ;  /* 0x0000035000017945 */ /* 0x000fe40003800200 */
[----:B------:R-:W-:Y:S01]  /*12f0*/  IADD3 R18, PT, PT, -R16, R3, RZ ;  /* 0x0000000310127210 */ /* 0x000fe20007ffe1ff */
[----:B------:R-:W-:-:S03]  /*1300*/  IMAD R0, R17, -0x800000, R0 ;  /* 0xff80000011007824 */ /* 0x000fc600078e0200 */
[----:B------:R0:W1:Y:S01]  /*1310*/  MUFU.RCP R3, R18 ;  /* 0x0000001200037308 */ /* 0x0000620000001000 */
[----:B------:R-:W-:Y:S01]  /*1320*/  FADD.FTZ R19, -R18, -RZ ;  /* 0x800000ff12137221 */ /* 0x000fe20000010100 */
[----:B0-----:R-:W-:-:S04]  /*1330*/  IADD3 R18, PT, PT, R17, 0x7f, -R14 ;  /* 0x0000007f11127810 */ /* 0x001fc80007ffe80e */
[----:B------:R-:W-:Y:S01]  /*1340*/  IADD3 R15, PT, PT, R18, R15, RZ ;  /* 0x0000000f120f7210 */ /* 0x000fe20007ffe0ff */
[----:B-1----:R-:W-:-:S04]  /*1350*/  FFMA R16, R3, R19, 1 ;  /* 0x3f80000003107423 */ /* 0x002fc80000000013 */
[----:B------:R-:W-:-:S04]  /*1360*/  FFMA R3, R3, R16, R3 ;  /* 0x0000001003037223 */ /* 0x000fc80000000003 */
[----:B------:R-:W-:-:S04]  /*1370*/  FFMA R16, R0, R3, RZ ;  /* 0x0000000300107223 */ /* 0x000fc800000000ff */
[----:B------:R-:W-:-:S04]  /*1380*/  FFMA R20, R19, R16, R0 ;  /* 0x0000001013147223 */ /* 0x000fc80000000000 */
[----:B------:R-:W-:-:S04]  /*1390*/  FFMA R16, R3, R20, R16 ;  /* 0x0000001403107223 */ /* 0x000fc80000000010 */
[----:B------:R-:W-:-:S04]  /*13a0*/  FFMA R19, R19, R16, R0 ;  /* 0x0000001013137223 */ /* 0x000fc80000000000 */
[----:B------:R-:W-:-:S05]  /*13b0*/  FFMA R0, R3, R19, R16 ;  /* 0x0000001303007223 */ /* 0x000fca0000000010 */
[----:B------:R-:W-:-:S04]  /*13c0*/  SHF.R.U32.HI R14, RZ, 0x17, R0 ;  /* 0x00000017ff0e7819 */ /* 0x000fc80000011600 */
[----:B------:R-:W-:-:S05]  /*13d0*/  LOP3.LUT R14, R14, 0xff, RZ, 0xc0, !PT ;  /* 0x000000ff0e0e7812 */ /* 0x000fca00078ec0ff */
[----:B------:R-:W-:-:S05]  /*13e0*/  IMAD.IADD R17, R14, 0x1, R15 ;  /* 0x000000010e117824 */ /* 0x000fca00078e020f */
[----:B------:R-:W-:-:S04]  /*13f0*/  IADD3 R14, PT, PT, R17, -0x1, RZ ;  /* 0xffffffff110e7810 */ /* 0x000fc80007ffe0ff */
[----:B------:R-:W-:-:S13]  /*1400*/  ISETP.GE.U32.AND P0, PT, R14, 0xfe, PT ;  /* 0x000000fe0e00780c */ /* 0x000fda0003f06070 */
[----:B------:R-:W-:Y:S05]  /*1410*/  @!P0 BRA `(.L_x_106) ;  /* 0x0000000000808947 */ /* 0x000fea0003800000 */
[----:B------:R-:W-:-:S13]  /*1420*/  ISETP.GT.AND P0, PT, R17, 0xfe, PT ;  /* 0x000000fe1100780c */ /* 0x000fda0003f04270 */
[----:B------:R-:W-:Y:S05]  /*1430*/  @P0 BRA `(.L_x_107) ;  /* 0x00000000006c0947 */ /* 0x000fea0003800000 */
[----:B------:R-:W-:-:S13]  /*1440*/  ISETP.GE.AND P0, PT, R17, 0x1, PT ;  /* 0x000000011100780c */ /* 0x000fda0003f06270 */
[----:B------:R-:W-:Y:S05]  /*1450*/  @P0 BRA `(.L_x_108) ;  /* 0x0000000000740947 */ /* 0x000fea0003800000 */
[----:B------:R-:W-:Y:S02]  /*1460*/  ISETP.GE.AND P0, PT, R17, -0x18, PT ;  /* 0xffffffe81100780c */ /* 0x000fe40003f06270 */
[----:B------:R-:W-:-:S11]  /*1470*/  LOP3.LUT R0, R0, 0x80000000, RZ, 0xc0, !PT ;  /* 0x8000000000007812 */ /* 0x000fd600078ec0ff */
[----:B------:R-:W-:Y:S05]  /*1480*/  @!P0 BRA `(.L_x_108) ;  /* 0x0000000000688947 */ /* 0x000fea0003800000 */
[-CC-:B------:R-:W-:Y:S01]  /*1490*/  FFMA.RZ R14, R3, R19.reuse, R16.reuse ;  /* 0x00000013030e7223 */ /* 0x180fe2000000c010 */
[C---:B------:R-:W-:Y:S02]  /*14a0*/  ISETP.NE.AND P2, PT, R17.reuse, RZ, PT ;  /* 0x000000ff1100720c */ /* 0x040fe40003f45270 */
[----:B------:R-:W-:Y:S02]  /*14b0*/  ISETP.NE.AND P1, PT, R17, RZ, PT ;  /* 0x000000ff1100720c */ /* 0x000fe40003f25270 */
[----:B------:R-:W-:Y:S01]  /*14c0*/  LOP3.LUT R15, R14, 0x7fffff, RZ, 0xc0, !PT ;  /* 0x007fffff0e0f7812 */ /* 0x000fe200078ec0ff */
[CCC-:B------:R-:W-:Y:S01]  /*14d0*/  FFMA.RP R14, R3.reuse, R19.reuse, R16.reuse ;  /* 0x00000013030e7223 */ /* 0x1c0fe20000008010 */
[----:B------:R-:W-:Y:S01]  /*14e0*/  FFMA.RM R3, R3, R19, R16 ;  /* 0x0000001303037223 */ /* 0x000fe20000004010 */
[----:B------:R-:W-:Y:S01]  /*14f0*/  VIADD R16, R17, 0x20 ;  /* 0x0000002011107836 */ /* 0x000fe20000000000 */
[----:B------:R-:W-:Y:S02]  /*1500*/  LOP3.LUT R15, R15, 0x800000, RZ, 0xfc, !PT ;  /* 0x008000000f0f7812 */ /* 0x000fe400078efcff */
[----:B------:R-:W-:-:S02]  /*1510*/  IADD3 R17, PT, PT, -R17, RZ, RZ ;  /* 0x000000ff11117210 */ /* 0x000fc40007ffe1ff */
[----:B------:R-:W-:Y:S02]  /*1520*/  SHF.L.U32 R16, R15, R16, RZ ;  /* 0x000000100f107219 */ /* 0x000fe400000006ff */
[----:B------:R-:W-:Y:S02]  /*1530*/  FSETP.NEU.FTZ.AND P0, PT, R14, R3, PT ;  /* 0x000000030e00720b */ /* 0x000fe40003f1d000 */
[----:B------:R-:W-:Y:S02]  /*1540*/  SEL R14, R17, RZ, P2 ;  /* 0x000000ff110e7207 */ /* 0x000fe40001000000 */
[----:B------:R-:W-:Y:S02]  /*1550*/  ISETP.NE.AND P1, PT, R16, RZ, P1 ;  /* 0x000000ff1000720c */ /* 0x000fe40000f25270 */
[----:B------:R-:W-:Y:S02]  /*1560*/  SHF.R.U32.HI R14, RZ, R14, R15 ;  /* 0x0000000eff0e7219 */ /* 0x000fe4000001160f */
[----:B------:R-:W-:-:S02]  /*1570*/  PLOP3.LUT P0, PT, P0, P1, PT, 0xf8, 0x8f ;  /* 0x00000000008f781c */ /* 0x000fc40000703f70 */
[----:B------:R-:W-:Y:S02]  /*1580*/  SHF.R.U32.HI R16, RZ, 0x1, R14 ;  /* 0x00000001ff107819 */ /* 0x000fe4000001160e */
[----:B------:R-:W-:-:S04]  /*1590*/  SEL R3, RZ, 0x1, !P0 ;  /* 0x00000001ff037807 */ /* 0x000fc80004000000 */
[----:B------:R-:W-:-:S04]  /*15a0*/  LOP3.LUT R3, R3, 0x1, R16, 0xf8, !PT ;  /* 0x0000000103037812 */ /* 0x000fc800078ef810 */
[----:B------:R-:W-:-:S05]  /*15b0*/  LOP3.LUT R3, R3, R14, RZ, 0xc0, !PT ;  /* 0x0000000e03037212 */ /* 0x000fca00078ec0ff */
[----:B------:R-:W-:-:S05]  /*15c0*/  IMAD.IADD R3, R16, 0x1, R3 ;  /* 0x0000000110037824 */ /* 0x000fca00078e0203 */
[----:B------:R-:W-:Y:S01]  /*15d0*/  LOP3.LUT R0, R3, R0, RZ, 0xfc, !PT ;  /* 0x0000000003007212 */ /* 0x000fe200078efcff */
[----:B------:R-:W-:Y:S06]  /*15e0*/  BRA `(.L_x_108) ;  /* 0x0000000000107947 */ /* 0x000fec0003800000 */
.L_x_107:
[----:B------:R-:W-:-:S04]  /*15f0*/  LOP3.LUT R0, R0, 0x80000000, RZ, 0xc0, !PT ;  /* 0x8000000000007812 */ /* 0x000fc800078ec0ff */
[----:B------:R-:W-:Y:S01]  /*1600*/  LOP3.LUT R0, R0, 0x7f800000, RZ, 0xfc, !PT ;  /* 0x7f80000000007812 */ /* 0x000fe200078efcff */
[----:B------:R-:W-:Y:S06]  /*1610*/  BRA `(.L_x_108) ;  /* 0x0000000000047947 */ /* 0x000fec0003800000 */
.L_x_106:
[----:B------:R-:W-:-:S07]  /*1620*/  LEA R0, R15, R0, 0x17 ;  /* 0x000000000f007211 */ /* 0x000fce00078eb8ff */
.L_x_108:
[----:B------:R-:W-:Y:S05]  /*1630*/  BSYNC.RECONVERGENT B1 ;  /* 0x0000000000017941 */ /* 0x000fea0003800200 */
.L_x_105:
[----:B------:R-:W-:Y:S05]  /*1640*/  BRA `(.L_x_109) ;  /* 0x0000000000207947 */ /* 0x000fea0003800000 */
.L_x_104:
[----:B------:R-:W-:-:S04]  /*1650*/  LOP3.LUT R0, R3, 0x80000000, R0, 0x48, !PT ;  /* 0x8000000003007812 */ /* 0x000fc800078e4800 */
[----:B------:R-:W-:Y:S01]  /*1660*/  LOP3.LUT R0, R0, 0x7f800000, RZ, 0xfc, !PT ;  /* 0x7f80000000007812 */ /* 0x000fe200078efcff */
[----:B------:R-:W-:Y:S06]  /*1670*/  BRA `(.L_x_109) ;  /* 0x0000000000147947 */ /* 0x000fec0003800000 */
.L_x_103:
[----:B------:R-:W-:Y:S01]  /*1680*/  LOP3.LUT R0, R3, 0x80000000, R0, 0x48, !PT ;  /* 0x8000000003007812 */ /* 0x000fe200078e4800 */
[----:B------:R-:W-:Y:S06]  /*1690*/  BRA `(.L_x_109) ;  /* 0x00000000000c7947 */ /* 0x000fec0003800000 */
.L_x_102:
[----:B------:R-:W0:Y:S01]  /*16a0*/  MUFU.RSQ R0, -QNAN ;  /* 0xffc0000000007908 */ /* 0x000e220000001400 */
[----:B------:R-:W-:Y:S05]  /*16b0*/  BRA `(.L_x_109) ;  /* 0x0000000000047947 */ /* 0x000fea0003800000 */
.L_x_101:
[----:B------:R-:W-:-:S07]  /*16c0*/  FADD.FTZ R0, R0, R3 ;  /* 0x0000000300007221 */ /* 0x000fce0000010000 */
.L_x_109:
[----:B------:R-:W-:Y:S05]  /*16d0*/  BSYNC.RECONVERGENT B0 ;  /* 0x0000000000007941 */ /* 0x000fea0003800200 */
.L_x_99:
[----:B------:R-:W-:Y:S02]  /*16e0*/  HFMA2 R15, -RZ, RZ, 0, 0 ;  /* 0x00000000ff0f7431 */ /* 0x000fe400000001ff */
[----:B------:R-:W-:-:S04]  /*16f0*/  IMAD.MOV.U32 R14, RZ, RZ, R12 ;  /* 0x000000ffff0e7224 */ /* 0x000fc800078e000c */
[----:B0-----:R-:W-:Y:S05]  /*1700*/  RET.REL.NODEC R14 `(_ZN4cuda14_init_distanceEPf4dim3if) ;  /* 0xffffffe80e3c7950 */ /* 0x001fea0003c3ffff */
.L_x_110:
        /* <DEDUP_REMOVED lines=15> */
.L_x_178:


//--------------------- .text._ZN4cuda17_init_distance_3dEPf4dim3if --------------------------
	.section	.text._ZN4cuda17_init_distance_3dEPf4dim3if,"ax",@progbits
	.align	128
        .global         _ZN4cuda17_init_distance_3dEPf4dim3if
        .type           _ZN4cuda17_init_distance_3dEPf4dim3if,@function
        .size           _ZN4cuda17_init_distance_3dEPf4dim3if,(.L_x_179 - _ZN4cuda17_init_distance_3dEPf4dim3if)
        .other          _ZN4cuda17_init_distance_3dEPf4dim3if,@"STO_CUDA_ENTRY STV_DEFAULT"
_ZN4cuda17_init_distance_3dEPf4dim3if:
.text._ZN4cuda17_init_distance_3dEPf4dim3if:
        /* <DEDUP_REMOVED lines=8> */
[----:B------:R-:W3:Y:S08]  /*0080*/  LDC.64 R4, c[0x0][0x388] ;  /* 0x0000e200ff047b82 */ /* 0x000ef00000000a00 */
[----:B------:R-:W2:Y:S01]  /*0090*/  S2UR UR6, SR_CTAID.Z ;  /* 0x00000000000679c3 */ /* 0x000ea20000002700 */
[----:B0-----:R-:W-:-:S07]  /*00a0*/  IMAD R0, R0, UR5, R7 ;  /* 0x0000000500007c24 */ /* 0x001fce000f8e0207 */
[----:B------:R-:W2:Y:S01]  /*00b0*/  LDC R8, c[0x0][0x368] ;  /* 0x0000da00ff087b82 */ /* 0x000ea20000000800 */
[----:B-1----:R-:W-:-:S07]  /*00c0*/  IMAD R3, R3, UR4, R2 ;  /* 0x0000000403037c24 */ /* 0x002fce000f8e0202 */
[----:B------:R-:W0:Y:S01]  /*00d0*/  LDC R11, c[0x0][0x390] ;  /* 0x0000e400ff0b7b82 */ /* 0x000e220000000800 */
[----:B---3--:R-:W-:-:S04]  /*00e0*/  ISETP.GE.U32.AND P0, PT, R0, R5, PT ;  /* 0x000000050000720c */ /* 0x008fc80003f06070 */
[----:B------:R-:W-:-:S04]  /*00f0*/  ISETP.GE.U32.OR P0, PT, R3, R4, P0 ;  /* 0x000000040300720c */ /* 0x000fc80000706470 */
[----:B------:R-:W-:Y:S01]  /*0100*/  ISETP.LT.OR P0, PT, R3, RZ, P0 ;  /* 0x000000ff0300720c */ /* 0x000fe20000701670 */
[----:B--2---:R-:W-:-:S05]  /*0110*/  IMAD R8, R8, UR6, R9 ;  /* 0x0000000608087c24 */ /* 0x004fca000f8e0209 */
[----:B0-----:R-:W-:-:S13]  /*0120*/  ISETP.GE.U32.OR P0, PT, R8, R11, P0 ;  /* 0x0000000b0800720c */ /* 0x001fda0000706470 */
[----:B------:R-:W-:Y:S05]  /*0130*/  @P0 EXIT ;  /* 0x000000000000094d */ /* 0x000fea0003800000 */
[----:B------:R-:W0:Y:S01]  /*0140*/  LDC.64 R6, c[0x0][0x380] ;  /* 0x0000e000ff067b82 */ /* 0x000e220000000a00 */
[----:B------:R-:W-:Y:S01]  /*0150*/  IADD3 R9, PT, PT, R11, -0x1, RZ ;  /* 0xffffffff0b097810 */ /* 0x000fe20007ffe0ff */
[----:B------:R-:W-:Y:S01]  /*0160*/  VIADD R14, R4, 0xffffffff ;  /* 0xffffffff040e7836 */ /* 0x000fe20000000000 */
[C---:B------:R-:W-:Y:S01]  /*0170*/  IADD3 R15, PT, PT, R5.reuse, -0x1, RZ ;  /* 0xffffffff050f7810 */ /* 0x040fe20007ffe0ff */
[----:B------:R-:W-:Y:S01]  /*0180*/  IMAD R10, R5, R4, RZ ;  /* 0x00000004050a7224 */ /* 0x000fe200078e02ff */
[----:B------:R-:W-:Y:S01]  /*0190*/  VIMNMX.U32 R2, PT, PT, R0, 0x1, !PT ;  /* 0x0000000100027848 */ /* 0x000fe20007fe0000 */
[----:B------:R-:W1:Y:S01]  /*01a0*/  LDCU.64 UR4, c[0x0][0x358] ;  /* 0x00006b00ff0477ac */ /* 0x000e620008000a00 */
[----:B------:R-:W-:Y:S01]  /*01b0*/  VIMNMX.U32 R4, PT, PT, R8, R9, PT ;  /* 0x0000000908047248 */ /* 0x000fe20003fe0000 */
[----:B------:R-:W2:Y:S01]  /*01c0*/  LDC R24, c[0x0][0x398] ;  /* 0x0000e600ff187b82 */ /* 0x000ea20000000800 */
[----:B------:R-:W-:Y:S01]  /*01d0*/  VIADDMNMX.U32 R13, R2, 0xffffffff, R15, PT ;  /* 0xffffffff020d7846 */ /* 0x000fe2000380000f */
[----:B------:R-:W3:Y:S01]  /*01e0*/  LDCU UR6, c[0x0][0x394] ;  /* 0x00007280ff0677ac */ /* 0x000ee20008000800 */
[----:B------:R-:W-:-:S02]  /*01f0*/  VIMNMX.U32 R2, PT, PT, R0, R15, PT ;  /* 0x0000000f00027248 */ /* 0x000fc40003fe0000 */
[----:B------:R-:W-:Y:S01]  /*0200*/  VIMNMX.U32 R17, PT, PT, R3, R14, PT ;  /* 0x0000000e03117248 */ /* 0x000fe20003fe0000 */
[-CC-:B------:R-:W-:Y:S01]  /*0210*/  IMAD R18, R13, R5.reuse, R4.reuse ;  /* 0x000000050d127224 */ /* 0x180fe200078e0204 */
[----:B------:R-:W-:Y:S01]  /*0220*/  VIADDMNMX.U32 R19, R0, 0x1, R15, PT ;  /* 0x0000000100137846 */ /* 0x000fe2000380000f */
[----:B------:R-:W-:Y:S01]  /*0230*/  IMAD R13, R2, R5, R4 ;  /* 0x00000005020d7224 */ /* 0x000fe200078e0204 */
[C---:B------:R-:W-:Y:S01]  /*0240*/  VIMNMX.U32 R11, PT, PT, R3.reuse, 0x1, !PT ;  /* 0x00000001030b7848 */ /* 0x040fe20007fe0000 */
[----:B------:R-:W-:Y:S01]  /*0250*/  IMAD R16, R10, R17, RZ ;  /* 0x000000110a107224 */ /* 0x000fe200078e02ff */
[----:B------:R-:W-:Y:S01]  /*0260*/  VIADDMNMX.U32 R12, R3, 0x1, R14, PT ;  /* 0x00000001030c7846 */ /* 0x000fe2000380000e */
[-C--:B------:R-:W-:Y:S01]  /*0270*/  IMAD R20, R19, R5.reuse, R4 ;  /* 0x0000000513147224 */ /* 0x080fe200078e0204 */
[----:B------:R-:W-:Y:S01]  /*0280*/  VIMNMX.U32 R22, PT, PT, R8, 0x1, !PT ;  /* 0x0000000108167848 */ /* 0x000fe20007fe0000 */
[----:B------:R-:W-:Y:S01]  /*0290*/  IMAD R2, R2, R5, R16 ;  /* 0x0000000502027224 */ /* 0x000fe200078e0210 */
[----:B------:R-:W-:Y:S01]  /*02a0*/  VIADDMNMX.U32 R11, R11, 0xffffffff, R14, PT ;  /* 0xffffffff0b0b7846 */ /* 0x000fe2000380000e */
[----:B------:R-:W-:Y:S01]  /*02b0*/  IMAD R19, R10, R12, R13 ;  /* 0x0000000c0a137224 */ /* 0x000fe200078e020d */
[----:B------:R-:W-:Y:S01]  /*02c0*/  VIADDMNMX.U32 R21, R22, 0xffffffff, R9, PT ;  /* 0xffffffff16157846 */ /* 0x000fe20003800009 */
[----:B------:R-:W-:-:S02]  /*02d0*/  IMAD R5, R10, R17, R18 ;  /* 0x000000110a057224 */ /* 0x000fc400078e0212 */
[----:B------:R-:W-:Y:S02]  /*02e0*/  IMAD R11, R11, R10, R13 ;  /* 0x0000000a0b0b7224 */ /* 0x000fe400078e020d */
[----:B0-----:R-:W-:-:S04]  /*02f0*/  IMAD.WIDE R18, R19, 0x4, R6 ;  /* 0x0000000413127825 */ /* 0x001fc800078e0206 */
[----:B------:R-:W-:Y:S01]  /*0300*/  IMAD R13, R10, R17, R20 ;  /* 0x000000110a0d7224 */ /* 0x000fe200078e0214 */
[----:B-1----:R0:W4:Y:S01]  /*0310*/  LDG.E R22, desc[UR4][R18.64] ;  /* 0x0000000412167981 */ /* 0x002122000c1e1900 */
[----:B------:R-:W-:Y:S02]  /*0320*/  IMAD.IADD R17, R21, 0x1, R2 ;  /* 0x0000000115117824 */ /* 0x000fe400078e0202 */
[----:B------:R-:W-:-:S04]  /*0330*/  IMAD.WIDE R20, R11, 0x4, R6 ;  /* 0x000000040b147825 */ /* 0x000fc800078e0206 */
[--C-:B------:R-:W-:Y:S02]  /*0340*/  IMAD.WIDE R10, R5, 0x4, R6.reuse ;  /* 0x00000004050a7825 */ /* 0x100fe400078e0206 */
[----:B------:R-:W3:Y:S02]  /*0350*/  LDG.E R20, desc[UR4][R20.64] ;  /* 0x0000000414147981 */ /* 0x000ee4000c1e1900 */
[--C-:B------:R-:W-:Y:S02]  /*0360*/  IMAD.WIDE R12, R13, 0x4, R6.reuse ;  /* 0x000000040d0c7825 */ /* 0x100fe400078e0206 */
[----:B------:R-:W3:Y:S02]  /*0370*/  LDG.E R10, desc[UR4][R10.64] ;  /* 0x000000040a0a7981 */ /* 0x000ee4000c1e1900 */
[----:B------:R-:W-:Y:S02]  /*0380*/  IMAD.WIDE R16, R17, 0x4, R6 ;  /* 0x0000000411107825 */ /* 0x000fe400078e0206 */
[----:B------:R-:W3:Y:S04]  /*0390*/  LDG.E R12, desc[UR4][R12.64] ;  /* 0x000000040c0c7981 */ /* 0x000ee8000c1e1900 */
[----:B------:R4:W3:Y:S01]  /*03a0*/  LDG.E R16, desc[UR4][R16.64] ;  /* 0x0000000410107981 */ /* 0x0008e2000c1e1900 */
[----:B------:R-:W-:-:S02]  /*03b0*/  IADD3 R5, PT, PT, R4, R2, RZ ;  /* 0x0000000204057210 */ /* 0x000fc40007ffe0ff */
[----:B------:R-:W-:-:S03]  /*03c0*/  VIADDMNMX.U32 R23, R8, 0x1, R9, PT ;  /* 0x0000000108177846 */ /* 0x000fc60003800009 */
[----:B------:R-:W-:-:S04]  /*03d0*/  IMAD.WIDE R4, R5, 0x4, R6 ;  /* 0x0000000405047825 */ /* 0x000fc800078e0206 */
[----:B------:R-:W-:Y:S02]  /*03e0*/  IMAD.IADD R23, R2, 0x1, R23 ;  /* 0x0000000102177824 */ /* 0x000fe400078e0217 */
[----:B------:R1:W5:Y:S01]  /*03f0*/  LDG.E R2, desc[UR4][R4.64] ;  /* 0x0000000404027981 */ /* 0x000362000c1e1900 */
[----:B------:R-:W-:Y:S01]  /*0400*/  ISETP.NE.AND P0, PT, R8, R9, PT ;  /* 0x000000090800720c */ /* 0x000fe20003f05270 */
[----:B0-----:R-:W-:-:S04]  /*0410*/  IMAD.WIDE R18, R23, 0x4, R6 ;  /* 0x0000000417127825 */ /* 0x001fc800078e0206 */
[----:B--2---:R-:W-:Y:S01]  /*0420*/  FMUL R7, R24, 0.5 ;  /* 0x3f00000018077820 */ /* 0x004fe20000400000 */
[C---:B------:R-:W-:Y:S02]  /*0430*/  ISETP.NE.AND P1, PT, R3.reuse, R14, PT ;  /* 0x0000000e0300720c */ /* 0x040fe40003f25270 */
[----:B------:R-:W-:Y:S02]  /*0440*/  ISETP.NE.AND P2, PT, R3, RZ, PT ;  /* 0x000000ff0300720c */ /* 0x000fe40003f45270 */
[----:B------:R-:W-:Y:S02]  /*0450*/  ISETP.NE.AND P3, PT, R0, RZ, PT ;  /* 0x000000ff0000720c */ /* 0x000fe40003f65270 */
[----:B------:R-:W-:Y:S02]  /*0460*/  ISETP.NE.AND P5, PT, R8, RZ, PT ;  /* 0x000000ff0800720c */ /* 0x000fe40003fa5270 */
[----:B------:R-:W-:Y:S02]  /*0470*/  ISETP.NE.AND P4, PT, R0, R15, PT ;  /* 0x0000000f0000720c */ /* 0x000fe40003f85270 */
[----:B----4-:R-:W-:-:S02]  /*0480*/  FSEL R17, R7, R22, !P1 ;  /* 0x0000001607117208 */ /* 0x010fc40004800000 */
[----:B------:R-:W-:-:S04]  /*0490*/  ISETP.EQ.OR P1, PT, R3, RZ, !P1 ;  /* 0x000000ff0300720c */ /* 0x000fc80004f22670 */
[C---:B------:R-:W-:Y:S02]  /*04a0*/  ISETP.EQ.OR P1, PT, R0.reuse, RZ, P1 ;  /* 0x000000ff0000720c */ /* 0x040fe40000f22670 */
[C---:B---3--:R-:W-:Y:S02]  /*04b0*/  FSEL R20, R7.reuse, R20, !P2 ;  /* 0x0000001407147208 */ /* 0x048fe40005000000 */
[----:B------:R-:W-:Y:S02]  /*04c0*/  ISETP.EQ.OR P1, PT, R0, R15, P1 ;  /* 0x0000000f0000720c */ /* 0x000fe40000f22670 */
[C---:B------:R-:W-:Y:S02]  /*04d0*/  FSEL R13, R7.reuse, R10, !P3 ;  /* 0x0000000a070d7208 */ /* 0x040fe40005800000 */
[C---:B------:R-:W-:Y:S02]  /*04e0*/  FSEL R11, R7.reuse, R12, !P4 ;  /* 0x0000000c070b7208 */ /* 0x040fe40006000000 */
[----:B------:R-:W-:-:S02]  /*04f0*/  FSEL R9, R7, R16, !P5 ;  /* 0x0000001007097208 */ /* 0x000fc40006800000 */
[----:B------:R1:W5:Y:S01]  /*0500*/  @P0 LDG.E R7, desc[UR4][R18.64] ;  /* 0x0000000412070981 */ /* 0x000362000c1e1900 */
[----:B------:R-:W-:Y:S02]  /*0510*/  ISETP.EQ.OR P0, PT, R8, RZ, !P0 ;  /* 0x000000ff0800720c */ /* 0x000fe40004702670 */
[----:B------:R-:W-:Y:S02]  /*0520*/  ISETP.EQ.AND P2, PT, RZ, UR6, PT ;  /* 0x00000006ff007c0c */ /* 0x000fe4000bf42270 */
[----:B------:R-:W-:-:S13]  /*0530*/  PLOP3.LUT P0, PT, P1, P0, PT, 0xf8, 0x8f ;  /* 0x00000000008f781c */ /* 0x000fda0000f01f70 */
[----:B-1----:R-:W-:Y:S05]  /*0540*/  @P0 EXIT P2 ;  /* 0x000000000000094d */ /* 0x002fea0001000000 */
[----:B-----5:R-:W-:-:S13]  /*0550*/  FSETP.GT.AND P0, PT, R2, RZ, PT ;  /* 0x000000ff0200720b */ /* 0x020fda0003f04000 */
[----:B------:R-:W-:Y:S05]  /*0560*/  @!P0 BRA `(.L_x_111) ;  /* 0x0000000800648947 */ /* 0x000fea0003800000 */
[----:B------:R-:W-:-:S04]  /*0570*/  FMNMX3 R0, R20, R17, R13, PT ;  /* 0x0000001114007276 */ /* 0x000fc8000380000d */
        /* <DEDUP_REMOVED lines=21> */
[----:B------:R-:W-:Y:S05]  /*06d0*/  CALL.REL.NOINC `($__internal_5_$__cuda_sm3x_div_rn_noftz_f32_slowpath) ;  /* 0x00000010005c7944 */ /* 0x000fea0003c00000 */
[----:B------:R-:W-:-:S07]  /*06e0*/  IMAD.MOV.U32 R6, RZ, RZ, R0 ;  /* 0x000000ffff067224 */ /* 0x000fce00078e0000 */
.L_x_116:
[----:B------:R-:W-:Y:S05]  /*06f0*/  BSYNC.RECONVERGENT B3 ;  /* 0x0000000000037941 */ /* 0x000fea0003800200 */
.L_x_115:
[----:B------:R-:W-:-:S07]  /*0700*/  FADD R6, -R6, 1 ;  /* 0x3f80000006067421 */ /* 0x000fce0000000100 */
.L_x_114:
[----:B------:R-:W-:Y:S05]  /*0710*/  BSYNC.RECONVERGENT B2 ;  /* 0x0000000000027941 */ /* 0x000fea0003800200 */
.L_x_113:
[----:B------:R-:W-:Y:S01]  /*0720*/  FSETP.GT.AND P0, PT, R17, RZ, PT ;  /* 0x000000ff1100720b */ /* 0x000fe20003f04000 */
[----:B------:R-:W-:Y:S01]  /*0730*/  BSSY.RECONVERGENT B2, `(.L_x_117) ;  /* 0x0000014000027945 */ /* 0x000fe20003800200 */
[----:B------:R-:W-:-:S11]  /*0740*/  MOV R8, RZ ;  /* 0x000000ff00087202 */ /* 0x000fd60000000f00 */
        /* <DEDUP_REMOVED lines=16> */
.L_x_120:
[----:B------:R-:W-:Y:S05]  /*0850*/  BSYNC.RECONVERGENT B3 ;  /* 0x0000000000037941 */ /* 0x000fea0003800200 */
.L_x_119:
[----:B------:R-:W-:-:S07]  /*0860*/  FADD R8, -R8, 1 ;  /* 0x3f80000008087421 */ /* 0x000fce0000000100 */
.L_x_118:
[----:B------:R-:W-:Y:S05]  /*0870*/  BSYNC.RECONVERGENT B2 ;  /* 0x0000000000027941 */ /* 0x000fea0003800200 */
.L_x_117:
        /* <DEDUP_REMOVED lines=19> */
.L_x_124:
[----:B------:R-:W-:Y:S05]  /*09b0*/  BSYNC.RECONVERGENT B3 ;  /* 0x0000000000037941 */ /* 0x000fea0003800200 */
.L_x_123:
[----:B------:R-:W-:-:S07]  /*09c0*/  FADD R16, -R10, 1 ;  /* 0x3f8000000a107421 */ /* 0x000fce0000000100 */
.L_x_122:
[----:B------:R-:W-:Y:S05]  /*09d0*/  BSYNC.RECONVERGENT B2 ;  /* 0x0000000000027941 */ /* 0x000fea0003800200 */
.L_x_121:
        /* <DEDUP_REMOVED lines=19> */
.L_x_128:
[----:B------:R-:W-:Y:S05]  /*0b10*/  BSYNC.RECONVERGENT B3 ;  /* 0x0000000000037941 */ /* 0x000fea0003800200 */
.L_x_127:
[----:B------:R-:W-:-:S07]  /*0b20*/  FADD R13, -R13, 1 ;  /* 0x3f8000000d0d7421 */ /* 0x000fce0000000100 */
.L_x_126:
[----:B------:R-:W-:Y:S05]  /*0b30*/  BSYNC.RECONVERGENT B2 ;  /* 0x0000000000027941 */ /* 0x000fea0003800200 */
.L_x_125:
        /* <DEDUP_REMOVED lines=19> */
.L_x_132:
[----:B------:R-:W-:Y:S05]  /*0c70*/  BSYNC.RECONVERGENT B3 ;  /* 0x0000000000037941 */ /* 0x000fea0003800200 */
.L_x_131:
[----:B------:R-:W-:-:S07]  /*0c80*/  FADD R11, -R11, 1 ;  /* 0x3f8000000b0b7421 */ /* 0x000fce0000000100 */
.L_x_130:
[----:B------:R-:W-:Y:S05]  /*0c90*/  BSYNC.RECONVERGENT B2 ;  /* 0x0000000000027941 */ /* 0x000fea0003800200 */
.L_x_129:
        /* <DEDUP_REMOVED lines=19> */
.L_x_136:
[----:B------:R-:W-:Y:S05]  /*0dd0*/  BSYNC.RECONVERGENT B3 ;  /* 0x0000000000037941 */ /* 0x000fea0003800200 */
.L_x_135:
[----:B------:R-:W-:-:S07]  /*0de0*/  FADD R0, -R2, 1 ;  /* 0x3f80000002007421 */ /* 0x000fce0000000100 */
.L_x_134:
[----:B------:R-:W-:Y:S05]  /*0df0*/  BSYNC.RECONVERGENT B2 ;  /* 0x0000000000027941 */ /* 0x000fea0003800200 */
.L_x_133:
[----:B------:R-:W-:Y:S01]  /*0e00*/  FADD R0, -R0, 1 ;  /* 0x3f80000000007421 */ /* 0x000fe20000000100 */
[----:B------:R-:W-:Y:S01]  /*0e10*/  FADD R11, -R11, 1 ;  /* 0x3f8000000b0b7421 */ /* 0x000fe20000000100 */
[----:B------:R-:W-:Y:S01]  /*0e20*/  FADD R13, -R13, 1 ;  /* 0x3f8000000d0d7421 */ /* 0x000fe20000000100 */
[----:B------:R-:W0:Y:S01]  /*0e30*/  LDCU UR6, c[0x0][0x398] ;  /* 0x00007300ff0677ac */ /* 0x000e220008000800 */
[----:B------:R-:W-:Y:S01]  /*0e40*/  FADD R7, -R16, 1 ;  /* 0x3f80000010077421 */ /* 0x000fe20000000100 */
[----:B------:R-:W-:Y:S01]  /*0e50*/  FADD R6, -R6, 1 ;  /* 0x3f80000006067421 */ /* 0x000fe20000000100 */
[----:B------:R-:W-:Y:S01]  /*0e60*/  FADD R3, -R8, 1 ;  /* 0x3f80000008037421 */ /* 0x000fe20000000100 */
[----:B------:R-:W-:-:S04]  /*0e70*/  FMNMX3 R0, R11, R0, R13, PT ;  /* 0x000000000b007276 */ /* 0x000fc8000380000d */
[----:B------:R-:W-:-:S04]  /*0e80*/  FMNMX R0, R0, R7, PT ;  /* 0x0000000700007209 */ /* 0x000fc80003800000 */
[----:B------:R-:W-:-:S05]  /*0e90*/  FMNMX3 R0, R6, R3, R0, PT ;  /* 0x0000000306007276 */ /* 0x000fca0003800000 */
[----:B0-----:R-:W-:-:S05]  /*0ea0*/  FMUL R3, R0, UR6 ;  /* 0x0000000600037c20 */ /* 0x001fca0008400000 */
[----:B------:R-:W-:Y:S01]  /*0eb0*/  STG.E desc[UR4][R4.64], R3 ;  /* 0x0000000304007986 */ /* 0x000fe2000c101904 */
[----:B------:R-:W-:Y:S05]  /*0ec0*/  EXIT ;  /* 0x000000000000794d */ /* 0x000fea0003800000 */
.L_x_112:
[----:B------:R-:W-:-:S05]  /*0ed0*/  HFMA2 R3, -RZ, RZ, 2, 0 ;  /* 0x40000000ff037431 */ /* 0x000fca00000001ff */
[----:B------:R-:W-:Y:S01]  /*0ee0*/  STG.E desc[UR4][R4.64], R3 ;  /* 0x0000000304007986 */ /* 0x000fe2000c101904 */
[----:B------:R-:W-:Y:S05]  /*0ef0*/  EXIT ;  /* 0x000000000000794d */ /* 0x000fea0003800000 */
.L_x_111:
[----:B------:R-:W-:-:S13]  /*0f00*/  FSETP.GEU.AND P0, PT, R2, RZ, PT ;  /* 0x000000ff0200720b */ /* 0x000fda0003f0e000 */
[----:B------:R-:W-:Y:S05]  /*0f10*/  @P0 EXIT ;  /* 0x000000000000094d */ /* 0x000fea0003800000 */
[----:B------:R-:W-:-:S04]  /*0f20*/  FMNMX3 R0, R20, R17, R13, !PT ;  /* 0x0000001114007276 */ /* 0x000fc8000780000d */
[----:B------:R-:W-:-:S04]  /*0f30*/  FMNMX3 R0, R0, R11, R9, !PT ;  /* 0x0000000b00007276 */ /* 0x000fc80007800009 */
[----:B------:R-:W-:-:S04]  /*0f40*/  FMNMX R0, R7, R0, !PT ;  /* 0x0000000007007209 */ /* 0x000fc80007800000 */
[----:B------:R-:W-:-:S13]  /*0f50*/  FSETP.GT.AND P0, PT, R0, RZ, PT ;  /* 0x000000ff0000720b */ /* 0x000fda0003f04000 */
[----:B------:R-:W-:Y:S05]  /*0f60*/  @!P0 BRA `(.L_x_137) ;  /* 0x00000008002c8947 */ /* 0x000fea0003800000 */
        /* <DEDUP_REMOVED lines=18> */
[----:B------:R-:W-:-:S07]  /*1090*/  MOV R6, R0 ;  /* 0x0000000000067202 */ /* 0x000fce0000000f00 */
.L_x_141:
[----:B------:R-:W-:Y:S05]  /*10a0*/  BSYNC.RECONVERGENT B3 ;  /* 0x0000000000037941 */ /* 0x000fea0003800200 */
.L_x_140:
[----:B------:R-:W-:-:S07]  /*10b0*/  FADD R6, -R6, 1 ;  /* 0x3f80000006067421 */ /* 0x000fce0000000100 */
.L_x_139:
[----:B------:R-:W-:Y:S05]  /*10c0*/  BSYNC.RECONVERGENT B2 ;  /* 0x0000000000027941 */ /* 0x000fea0003800200 */
.L_x_138:
        /* <DEDUP_REMOVED lines=19> */
.L_x_145:
[----:B------:R-:W-:Y:S05]  /*1200*/  BSYNC.RECONVERGENT B3 ;  /* 0x0000000000037941 */ /* 0x000fea0003800200 */
.L_x_144:
[----:B------:R-:W-:-:S07]  /*1210*/  FADD R19, -R19, 1 ;  /* 0x3f80000013137421 */ /* 0x000fce0000000100 */
.L_x_143:
[----:B------:R-:W-:Y:S05]  /*1220*/  BSYNC.RECONVERGENT B2 ;  /* 0x0000000000027941 */ /* 0x000fea0003800200 */
.L_x_142:
        /* <DEDUP_REMOVED lines=19> */
.L_x_149:
[----:B------:R-:W-:Y:S05]  /*1360*/  BSYNC.RECONVERGENT B3 ;  /* 0x0000000000037941 */ /* 0x000fea0003800200 */
.L_x_148:
[----:B------:R-:W-:-:S07]  /*1370*/  FADD R8, -R8, 1 ;  /* 0x3f80000008087421 */ /* 0x000fce0000000100 */
.L_x_147:
[----:B------:R-:W-:Y:S05]  /*1380*/  BSYNC.RECONVERGENT B2 ;  /* 0x0000000000027941 */ /* 0x000fea0003800200 */
.L_x_146:
        /* <DEDUP_REMOVED lines=19> */
.L_x_153:
[----:B------:R-:W-:Y:S05]  /*14c0*/  BSYNC.RECONVERGENT B3 ;  /* 0x0000000000037941 */ /* 0x000fea0003800200 */
.L_x_152:
[----:B------:R-:W-:-:S07]  /*14d0*/  FADD R13, -R13, 1 ;  /* 0x3f8000000d0d7421 */ /* 0x000fce0000000100 */
.L_x_151:
[----:B------:R-:W-:Y:S05]  /*14e0*/  BSYNC.RECONVERGENT B2 ;  /* 0x0000000000027941 */ /* 0x000fea0003800200 */
.L_x_150:
        /* <DEDUP_REMOVED lines=19> */
.L_x_157:
[----:B------:R-:W-:Y:S05]  /*1620*/  BSYNC.RECONVERGENT B3 ;  /* 0x0000000000037941 */ /* 0x000fea0003800200 */
.L_x_156:
[----:B------:R-:W-:-:S07]  /*1630*/  FADD R16, -R16, 1 ;  /* 0x3f80000010107421 */ /* 0x000fce0000000100 */
.L_x_155:
[----:B------:R-:W-:Y:S05]  /*1640*/  BSYNC.RECONVERGENT B2 ;  /* 0x0000000000027941 */ /* 0x000fea0003800200 */
.L_x_154:
[----:B------:R-:W-:Y:S01]  /*1650*/  FSETP.GEU.AND P0, PT, R7, RZ, PT ;  /* 0x000000ff0700720b */ /* 0x000fe20003f0e000 */
[----:B------:R-:W-:Y:S01]  /*1660*/  BSSY.RECONVERGENT B2, `(.L_x_158) ;  /* 0x0000014000027945 */ /* 0x000fe20003800200 */
[----:B------:R-:W-:-:S11]  /*1670*/  HFMA2 R0, -RZ, RZ, 1.875, 0 ;  /* 0x3f800000ff007431 */ /* 0x000fd600000001ff */
        /* <DEDUP_REMOVED lines=16> */
.L_x_161:
[----:B------:R-:W-:Y:S05]  /*1780*/  BSYNC.RECONVERGENT B3 ;  /* 0x0000000000037941 */ /* 0x000fea0003800200 */
.L_x_160:
[----:B------:R-:W-:-:S07]  /*1790*/  FADD R0, -R2, 1 ;  /* 0x3f80000002007421 */ /* 0x000fce0000000100 */
.L_x_159:
[----:B------:R-:W-:Y:S05]  /*17a0*/  BSYNC.RECONVERGENT B2 ;  /* 0x0000000000027941 */ /* 0x000fea0003800200 */
.L_x_158:
[----:B------:R-:W0:Y:S01]  /*17b0*/  LDCU UR6, c[0x0][0x398] ;  /* 0x00007300ff0677ac */ /* 0x000e220008000800 */
[----:B------:R-:W-:-:S04]  /*17c0*/  FMNMX3 R13, R16, R0, R13, PT ;  /* 0x00000000100d7276 */ /* 0x000fc8000380000d */
[----:B------:R-:W-:-:S04]  /*17d0*/  FMNMX R8, R13, R8, PT ;  /* 0x000000080d087209 */ /* 0x000fc80003800000 */
[----:B------:R-:W-:-:S05]  /*17e0*/  FMNMX3 R6, R6, R19, R8, PT ;  /* 0x0000001306067276 */ /* 0x000fca0003800008 */
[----:B0-----:R-:W-:-:S05]  /*17f0*/  FMUL R3, R6, -UR6 ;  /* 0x8000000606037c20 */ /* 0x001fca0008400000 */
[----:B------:R-:W-:Y:S01]  /*1800*/  STG.E desc[UR4][R4.64], R3 ;  /* 0x0000000304007986 */ /* 0x000fe2000c101904 */
[----:B------:R-:W-:Y:S05]  /*1810*/  EXIT ;  /* 0x000000000000794d */ /* 0x000fea0003800000 */
.L_x_137:
[----:B------:R-:W-:-:S05]  /*1820*/  MOV R3, 0xc0000000 ;  /* 0xc000000000037802 */ /* 0x000fca0000000f00 */
[----:B------:R-:W-:Y:S01]  /*1830*/  STG.E desc[UR4][R4.64], R3 ;  /* 0x0000000304007986 */ /* 0x000fe2000c101904 */
[----:B------:R-:W-:Y:S05]  /*1840*/  EXIT ;  /* 0x000000000000794d */ /* 0x000fea0003800000 */
        .weak           $__internal_5_$__cuda_sm3x_div_rn_noftz_f32_slowpath
        .type           $__internal_5_$__cuda_sm3x_div_rn_noftz_f32_slowpath,@function
        .size           $__internal_5_$__cuda_sm3x_div_rn_noftz_f32_slowpath,(.L_x_179 - $__internal_5_$__cuda_sm3x_div_rn_noftz_f32_slowpath)
$__internal_5_$__cuda_sm3x_div_rn_noftz_f32_slowpath:
        /* <DEDUP_REMOVED lines=29> */
[----:B------:R-:W-:Y:S01]  /*1a20*/  @P0 MOV R12, RZ ;  /* 0x000000ff000c0202 */ /* 0x000fe20000000f00 */
[----:B------:R-:W-:Y:S02]  /*1a30*/  @!P0 IMAD.MOV.U32 R12, RZ, RZ, -0x40 ;  /* 0xffffffc0ff0c8424 */ /* 0x000fe400078e00ff */
[----:B------:R-:W-:Y:S01]  /*1a40*/  @!P0 FFMA R0, R0, 1.84467440737095516160e+19, RZ ;  /* 0x5f80000000008823 */ /* 0x000fe200000000ff */
[----:B------:R-:W-:Y:S02]  /*1a50*/  @!P1 FFMA R3, R3, 1.84467440737095516160e+19, RZ ;  /* 0x5f80000003039823 */ /* 0x000fe400000000ff */
[----:B------:R-:W-:-:S07]  /*1a60*/  @!P1 IADD3 R12, PT, PT, R12, 0x40, RZ ;  /* 0x000000400c0c9810 */ /* 0x000fce0007ffe0ff */
.L_x_163:
[----:B------:R-:W-:Y:S01]  /*1a70*/  LEA R18, R10, 0xc0800000, 0x17 ;  /* 0xc08000000a127811 */ /* 0x000fe200078eb8ff */
[----:B------:R-:W-:Y:S01]  /*1a80*/  VIADD R15, R15, 0xffffff81 ;  /* 0xffffff810f0f7836 */ /* 0x000fe20000000000 */
[----:B------:R-:W-:Y:S02]  /*1a90*/  BSSY.RECONVERGENT B1, `(.L_x_168) ;  /* 0x0000035000017945 */ /* 0x000fe40003800200 */
[----:B------:R-:W-:Y:S01]  /*1aa0*/  IADD3 R20, PT, PT, -R18, R3, RZ ;  /* 0x0000000312147210 */ /* 0x000fe20007ffe1ff */
[C---:B------:R-:W-:Y:S01]  /*1ab0*/  IMAD R0, R15.reuse, -0x800000, R0 ;  /* 0xff8000000f007824 */ /* 0x040fe200078e0200 */
[----:B------:R-:W-:Y:S02]  /*1ac0*/  IADD3 R15, PT, PT, R15, 0x7f, -R10 ;  /* 0x0000007f0f0f7810 */ /* 0x000fe40007ffe80a */
[----:B------:R-:W0:Y:S01]  /*1ad0*/  MUFU.RCP R18, R20 ;  /* 0x0000001400127308 */ /* 0x000e220000001000 */
[----:B------:R-:W-:Y:S01]  /*1ae0*/  FADD.FTZ R21, -R20, -RZ ;  /* 0x800000ff14157221 */ /* 0x000fe20000010100 */
[----:B------:R-:W-:-:S03]  /*1af0*/  IADD3 R15, PT, PT, R15, R12, RZ ;  /* 0x0000000c0f0f7210 */ /* 0x000fc60007ffe0ff */
[----:B0-----:R-:W-:-:S04]  /*1b00*/  FFMA R3, R18, R21, 1 ;  /* 0x3f80000012037423 */ /* 0x001fc80000000015 */
[----:B------:R-:W-:-:S04]  /*1b10*/  FFMA R3, R18, R3, R18 ;  /* 0x0000000312037223 */ /* 0x000fc80000000012 */
[----:B------:R-:W-:-:S04]  /*1b20*/  FFMA R18, R0, R3, RZ ;  /* 0x0000000300127223 */ /* 0x000fc800000000ff */
[----:B------:R-:W-:-:S04]  /*1b30*/  FFMA R22, R21, R18, R0 ;  /* 0x0000001215167223 */ /* 0x000fc80000000000 */
[----:B------:R-:W-:-:S04]  /*1b40*/  FFMA R18, R3, R22, R18 ;  /* 0x0000001603127223 */ /* 0x000fc80000000012 */
[----:B------:R-:W-:-:S04]  /*1b50*/  FFMA R21, R21, R18, R0 ;  /* 0x0000001215157223 */ /* 0x000fc80000000000 */
[----:B------:R-:W-:-:S05]  /*1b60*/  FFMA R0, R3, R21, R18 ;  /* 0x0000001503007223 */ /* 0x000fca0000000012 */
[----:B------:R-:W-:-:S04]  /*1b70*/  SHF.R.U32.HI R10, RZ, 0x17, R0 ;  /* 0x00000017ff0a7819 */ /* 0x000fc80000011600 */
[----:B------:R-:W-:-:S04]  /*1b80*/  LOP3.LUT R10, R10, 0xff, RZ, 0xc0, !PT ;  /* 0x000000ff0a0a7812 */ /* 0x000fc800078ec0ff */
[----:B------:R-:W-:-:S05]  /*1b90*/  IADD3 R10, PT, PT, R10, R15, RZ ;  /* 0x0000000f0a0a7210 */ /* 0x000fca0007ffe0ff */
[----:B------:R-:W-:-:S05]  /*1ba0*/  VIADD R12, R10, 0xffffffff ;  /* 0xffffffff0a0c7836 */ /* 0x000fca0000000000 */
        /* <DEDUP_REMOVED lines=9> */
[CCC-:B------:R-:W-:Y:S01]  /*1c40*/  FFMA.RZ R12, R3.reuse, R21.reuse, R18.reuse ;  /* 0x00000015030c7223 */ /* 0x1c0fe2000000c012 */
[C---:B------:R-:W-:Y:S02]  /*1c50*/  ISETP.NE.AND P2, PT, R10.reuse, RZ, PT ;  /* 0x000000ff0a00720c */ /* 0x040fe40003f45270 */
[----:B------:R-:W-:Y:S02]  /*1c60*/  ISETP.NE.AND P1, PT, R10, RZ, PT ;  /* 0x000000ff0a00720c */ /* 0x000fe40003f25270 */
[----:B------:R-:W-:Y:S01]  /*1c70*/  LOP3.LUT R15, R12, 0x7fffff, RZ, 0xc0, !PT ;  /* 0x007fffff0c0f7812 */ /* 0x000fe200078ec0ff */
[CCC-:B------:R-:W-:Y:S01]  /*1c80*/  FFMA.RP R12, R3.reuse, R21.reuse, R18.reuse ;  /* 0x00000015030c7223 */ /* 0x1c0fe20000008012 */
[----:B------:R-:W-:Y:S01]  /*1c90*/  FFMA.RM R3, R3, R21, R18 ;  /* 0x0000001503037223 */ /* 0x000fe20000004012 */
[----:B------:R-:W-:Y:S02]  /*1ca0*/  IADD3 R18, PT, PT, R10, 0x20, RZ ;  /* 0x000000200a127810 */ /* 0x000fe40007ffe0ff */
[----:B------:R-:W-:-:S02]  /*1cb0*/  LOP3.LUT R15, R15, 0x800000, RZ, 0xfc, !PT ;  /* 0x008000000f0f7812 */ /* 0x000fc400078efcff */
[----:B------:R-:W-:Y:S02]  /*1cc0*/  IADD3 R10, PT, PT, -R10, RZ, RZ ;  /* 0x000000ff0a0a7210 */ /* 0x000fe40007ffe1ff */
[----:B------:R-:W-:Y:S02]  /*1cd0*/  SHF.L.U32 R18, R15, R18, RZ ;  /* 0x000000120f127219 */ /* 0x000fe400000006ff */
[----:B------:R-:W-:Y:S02]  /*1ce0*/  FSETP.NEU.FTZ.AND P0, PT, R12, R3, PT ;  /* 0x000000030c00720b */ /* 0x000fe40003f1d000 */
[----:B------:R-:W-:Y:S02]  /*1cf0*/  SEL R10, R10, RZ, P2 ;  /* 0x000000ff0a0a7207 */ /* 0x000fe40001000000 */
[----:B------:R-:W-:Y:S02]  /*1d00*/  ISETP.NE.AND P1, PT, R18, RZ, P1 ;  /* 0x000000ff1200720c */ /* 0x000fe40000f25270 */
[----:B------:R-:W-:-:S02]  /*1d10*/  SHF.R.U32.HI R10, RZ, R10, R15 ;  /* 0x0000000aff0a7219 */ /* 0x000fc4000001160f */
[----:B------:R-:W-:Y:S02]  /*1d20*/  PLOP3.LUT P0, PT, P0, P1, PT, 0xf8, 0x8f ;  /* 0x00000000008f781c */ /* 0x000fe40000703f70 */
[----:B------:R-:W-:Y:S02]  /*1d30*/  SHF.R.U32.HI R12, RZ, 0x1, R10 ;  /* 0x00000001ff0c7819 */ /* 0x000fe4000001160a */
[----:B------:R-:W-:-:S04]  /*1d40*/  SEL R3, RZ, 0x1, !P0 ;  /* 0x00000001ff037807 */ /* 0x000fc80004000000 */
[----:B------:R-:W-:-:S04]  /*1d50*/  LOP3.LUT R3, R3, 0x1, R12, 0xf8, !PT ;  /* 0x0000000103037812 */ /* 0x000fc800078ef80c */
[----:B------:R-:W-:-:S05]  /*1d60*/  LOP3.LUT R3, R3, R10, RZ, 0xc0, !PT ;  /* 0x0000000a03037212 */ /* 0x000fca00078ec0ff */
[----:B------:R-:W-:-:S05]  /*1d70*/  IMAD.IADD R3, R12, 0x1, R3 ;  /* 0x000000010c037824 */ /* 0x000fca00078e0203 */
[----:B------:R-:W-:Y:S01]  /*1d80*/  LOP3.LUT R0, R3, R0, RZ, 0xfc, !PT ;  /* 0x0000000003007212 */ /* 0x000fe200078efcff */
[----:B------:R-:W-:Y:S06]  /*1d90*/  BRA `(.L_x_171) ;  /* 0x0000000000107947 */ /* 0x000fec0003800000 */
.L_x_170:
[----:B------:R-:W-:-:S04]  /*1da0*/  LOP3.LUT R0, R0, 0x80000000, RZ, 0xc0, !PT ;  /* 0x8000000000007812 */ /* 0x000fc800078ec0ff */
[----:B------:R-:W-:Y:S01]  /*1db0*/  LOP3.LUT R0, R0, 0x7f800000, RZ, 0xfc, !PT ;  /* 0x7f80000000007812 */ /* 0x000fe200078efcff */
[----:B------:R-:W-:Y:S06]  /*1dc0*/  BRA `(.L_x_171) ;  /* 0x0000000000047947 */ /* 0x000fec0003800000 */
.L_x_169:
[----:B------:R-:W-:-:S07]  /*1dd0*/  LEA R0, R15, R0, 0x17 ;  /* 0x000000000f007211 */ /* 0x000fce00078eb8ff */
.L_x_171:
[----:B------:R-:W-:Y:S05]  /*1de0*/  BSYNC.RECONVERGENT B1 ;  /* 0x0000000000017941 */ /* 0x000fea0003800200 */
.L_x_168:
[----:B------:R-:W-:Y:S05]  /*1df0*/  BRA `(.L_x_172) ;  /* 0x0000000000207947 */ /* 0x000fea0003800000 */
.L_x_167:
[----:B------:R-:W-:-:S04]  /*1e00*/  LOP3.LUT R0, R3, 0x80000000, R0, 0x48, !PT ;  /* 0x8000000003007812 */ /* 0x000fc800078e4800 */
[----:B------:R-:W-:Y:S01]  /*1e10*/  LOP3.LUT R0, R0, 0x7f800000, RZ, 0xfc, !PT ;  /* 0x7f80000000007812 */ /* 0x000fe200078efcff */
[----:B------:R-:W-:Y:S06]  /*1e20*/  BRA `(.L_x_172) ;  /* 0x0000000000147947 */ /* 0x000fec0003800000 */
.L_x_166:
[----:B------:R-:W-:Y:S01]  /*1e30*/  LOP3.LUT R0, R3, 0x80000000, R0, 0x48, !PT ;  /* 0x8000000003007812 */ /* 0x000fe200078e4800 */
[----:B------:R-:W-:Y:S06]  /*1e40*/  BRA `(.L_x_172) ;  /* 0x00000000000c7947 */ /* 0x000fec0003800000 */
.L_x_165:
[----:B------:R-:W0:Y:S01]  /*1e50*/  MUFU.RSQ R0, -QNAN ;  /* 0xffc0000000007908 */ /* 0x000e220000001400 */
[----:B------:R-:W-:Y:S05]  /*1e60*/  BRA `(.L_x_172) ;  /* 0x0000000000047947 */ /* 0x000fea0003800000 */
.L_x_164:
[----:B------:R-:W-:-:S07]  /*1e70*/  FADD.FTZ R0, R0, R3 ;  /* 0x0000000300007221 */ /* 0x000fce0000010000 */
.L_x_172:
[----:B------:R-:W-:Y:S05]  /*1e80*/  BSYNC.RECONVERGENT B0 ;  /* 0x0000000000007941 */ /* 0x000fea0003800200 */
.L_x_162:
[----:B------:R-:W-:-:S04]  /*1e90*/  HFMA2 R15, -RZ, RZ, 0, 0 ;  /* 0x00000000ff0f7431 */ /* 0x000fc800000001ff */
[----:B0-----:R-:W-:Y:S05]  /*1ea0*/  RET.REL.NODEC R14 `(_ZN4cuda17_init_distance_3dEPf4dim3if) ;  /* 0xffffffe00e547950 */ /* 0x001fea0003c3ffff */
.L_x_173:
        /* <DEDUP_REMOVED lines=13> */
.L_x_179:


//--------------------- .nv.shared.reserved.0     --------------------------
	.section	.nv.shared.reserved.0,"aw",@nobits
	.weak		__nv_reservedSMEM_offset_0_alias
	.size		__nv_reservedSMEM_offset_0_alias, 0, 64
	.other		__nv_reservedSMEM_offset_0_alias,@"STO_CUDA_RESERVED_SHARED STV_DEFAULT"
__nv_reservedSMEM_offset_0_alias:
	.zero		0
	.zero		64


//--------------------- .nv.constant0._ZN4cuda6_sweepEPf4dim3iif --------------------------
	.section	.nv.constant0._ZN4cuda6_sweepEPf4dim3iif,"a",@progbits
	.sectionflags	@""
	.align	4
.nv.constant0._ZN4cuda6_sweepEPf4dim3iif:
	.zero		928


//--------------------- .nv.constant0._ZN4cuda15_sweep_parallelEPf4dim3iiifi --------------------------
	.section	.nv.constant0._ZN4cuda15_sweep_parallelEPf4dim3iiifi,"a",@progbits
	.sectionflags	@""
	.align	4
.nv.constant0._ZN4cuda15_sweep_parallelEPf4dim3iiifi:
	.zero		936


//--------------------- .nv.constant0._ZN4cuda9_sweep_3dEPf4dim3iiif --------------------------
	.section	.nv.constant0._ZN4cuda9_sweep_3dEPf4dim3iiif,"a",@progbits
	.sectionflags	@""
	.align	4
.nv.constant0._ZN4cuda9_sweep_3dEPf4dim3iiif:
	.zero		932


//--------------------- .nv.constant0._ZN4cuda9_sweep_rbEPf4dim3iiifi --------------------------
	.section	.nv.constant0._ZN4cuda9_sweep_rbEPf4dim3iiifi,"a",@progbits
	.sectionflags	@""
	.align	4
.nv.constant0._ZN4cuda9_sweep_rbEPf4dim3iiifi:
	.zero		936


//--------------------- .nv.constant0._ZN4cuda14_init_distanceEPf4dim3if --------------------------
	.section	.nv.constant0._ZN4cuda14_init_distanceEPf4dim3if,"a",@progbits
	.sectionflags	@""
	.align	4
.nv.constant0._ZN4cuda14_init_distanceEPf4dim3if:
	.zero		924


//--------------------- .nv.constant0._ZN4cuda17_init_distance_3dEPf4dim3if --------------------------
	.section	.nv.constant0._ZN4cuda17_init_distance_3dEPf4dim3if,"a",@progbits
	.sectionflags	@""
	.align	4
.nv.constant0._ZN4cuda17_init_distance_3dEPf4dim3if:
	.zero		924


//--------------------- SYMBOLS --------------------------

	.type		.nv.reservedSmem.offset0,@object
	.size		.nv.reservedSmem.offset0,0x4
